//
// Generated by NVIDIA NVVM Compiler
//
// Compiler Build ID: CL-36424714
// Cuda compilation tools, release 13.0, V13.0.88
// Based on NVVM 20.0.0
//

.version 9.0
.target sm_100
.address_size 64

	// .globl	_Z23transpose_simple_kernelPKfPfiiiiii
// _ZZ20transpose_shm_kernelPKfPfiiiiiiE6buffer has been demoted
// _ZZ25transpose_shm_kerneltmpltILi0ELi1ELi2EEvPKfPfiiiE6buffer has been demoted
// _ZZ25transpose_shm_kerneltmpltILi0ELi2ELi1EEvPKfPfiiiE6buffer has been demoted
// _ZZ25transpose_shm_kerneltmpltILi1ELi0ELi2EEvPKfPfiiiE6buffer has been demoted
// _ZZ25transpose_shm_kerneltmpltILi1ELi2ELi0EEvPKfPfiiiE6buffer has been demoted
// _ZZ25transpose_shm_kerneltmpltILi2ELi0ELi1EEvPKfPfiiiE6buffer has been demoted
// _ZZ25transpose_shm_kerneltmpltILi2ELi1ELi0EEvPKfPfiiiE6buffer has been demoted
// _ZZ30transpose_shm_bank_kerneltmpltILi0ELi1ELi2ELi8ELi8ELi8EEvPKfPfiiiE6buffer has been demoted
// _ZZ30transpose_shm_bank_kerneltmpltILi0ELi2ELi1ELi8ELi8ELi12EEvPKfPfiiiE6buffer has been demoted
// _ZZ30transpose_shm_bank_kerneltmpltILi1ELi0ELi2ELi8ELi9ELi8EEvPKfPfiiiE6buffer has been demoted
// _ZZ30transpose_shm_bank_kerneltmpltILi1ELi2ELi0ELi8ELi10ELi10EEvPKfPfiiiE6buffer has been demoted
// _ZZ30transpose_shm_bank_kerneltmpltILi2ELi0ELi1ELi8ELi8ELi9EEvPKfPfiiiE6buffer has been demoted
// _ZZ30transpose_shm_bank_kerneltmpltILi2ELi1ELi0ELi8ELi12ELi9EEvPKfPfiiiE6buffer has been demoted

.visible .entry _Z23transpose_simple_kernelPKfPfiiiiii(
	.param .u64 .ptr .align 1 _Z23transpose_simple_kernelPKfPfiiiiii_param_0,
	.param .u64 .ptr .align 1 _Z23transpose_simple_kernelPKfPfiiiiii_param_1,
	.param .u32 _Z23transpose_simple_kernelPKfPfiiiiii_param_2,
	.param .u32 _Z23transpose_simple_kernelPKfPfiiiiii_param_3,
	.param .u32 _Z23transpose_simple_kernelPKfPfiiiiii_param_4,
	.param .u32 _Z23transpose_simple_kernelPKfPfiiiiii_param_5,
	.param .u32 _Z23transpose_simple_kernelPKfPfiiiiii_param_6,
	.param .u32 _Z23transpose_simple_kernelPKfPfiiiiii_param_7
)
{
	.local .align 4 .b8 	__local_depot0[24];
	.reg .b64 	%SP;
	.reg .b64 	%SPL;
	.reg .pred 	%p<6>;
	.reg .b32 	%r<30>;
	.reg .b32 	%f<2>;
	.reg .b64 	%rd<21>;

	mov.u64 	%SPL, __local_depot0;
	ld.param.u64 	%rd1, [_Z23transpose_simple_kernelPKfPfiiiiii_param_0];
	ld.param.u64 	%rd2, [_Z23transpose_simple_kernelPKfPfiiiiii_param_1];
	ld.param.u32 	%r3, [_Z23transpose_simple_kernelPKfPfiiiiii_param_2];
	ld.param.u32 	%r4, [_Z23transpose_simple_kernelPKfPfiiiiii_param_3];
	ld.param.u32 	%r6, [_Z23transpose_simple_kernelPKfPfiiiiii_param_4];
	ld.param.u32 	%r7, [_Z23transpose_simple_kernelPKfPfiiiiii_param_5];
	ld.param.u32 	%r8, [_Z23transpose_simple_kernelPKfPfiiiiii_param_6];
	ld.param.u32 	%r9, [_Z23transpose_simple_kernelPKfPfiiiiii_param_7];
	add.u64 	%rd4, %SPL, 0;
	add.u64 	%rd6, %SPL, 12;
	mov.u32 	%r10, %ctaid.z;
	mov.u32 	%r11, %ntid.z;
	mov.u32 	%r12, %tid.z;
	mad.lo.s32 	%r13, %r10, %r11, %r12;
	st.local.u32 	[%rd4], %r13;
	mov.u32 	%r14, %ctaid.y;
	mov.u32 	%r15, %ntid.y;
	mov.u32 	%r16, %tid.y;
	mad.lo.s32 	%r17, %r14, %r15, %r16;
	st.local.u32 	[%rd4+4], %r17;
	mov.u32 	%r19, %ctaid.x;
	mov.u32 	%r20, %ntid.x;
	mov.u32 	%r21, %tid.x;
	mad.lo.s32 	%r22, %r19, %r20, %r21;
	st.local.u32 	[%rd4+8], %r22;
	st.local.u32 	[%rd6], %r3;
	st.local.u32 	[%rd6+4], %r4;
	st.local.u32 	[%rd6+8], %r6;
	mul.wide.s32 	%rd7, %r8, 4;
	add.s64 	%rd8, %rd6, %rd7;
	ld.local.u32 	%r23, [%rd8];
	mul.wide.s32 	%rd9, %r9, 4;
	add.s64 	%rd10, %rd6, %rd9;
	ld.local.u32 	%r24, [%rd10];
	mul.wide.s32 	%rd11, %r7, 4;
	add.s64 	%rd12, %rd4, %rd11;
	ld.local.u32 	%r25, [%rd12];
	add.s64 	%rd13, %rd4, %rd7;
	ld.local.u32 	%r26, [%rd13];
	add.s64 	%rd14, %rd4, %rd9;
	ld.local.u32 	%r27, [%rd14];
	mad.lo.s32 	%r28, %r4, %r13, %r17;
	mad.lo.s32 	%r1, %r28, %r6, %r22;
	mad.lo.s32 	%r29, %r25, %r23, %r26;
	mad.lo.s32 	%r2, %r29, %r24, %r27;
	setp.ge.s32 	%p1, %r13, %r3;
	setp.ge.s32 	%p2, %r17, %r4;
	or.pred  	%p3, %p1, %p2;
	setp.ge.s32 	%p4, %r22, %r6;
	or.pred  	%p5, %p3, %p4;
	@%p5 bra 	$L__BB0_2;
	cvta.to.global.u64 	%rd15, %rd1;
	cvta.to.global.u64 	%rd16, %rd2;
	mul.wide.s32 	%rd17, %r1, 4;
	add.s64 	%rd18, %rd15, %rd17;
	ld.global.f32 	%f1, [%rd18];
	mul.wide.s32 	%rd19, %r2, 4;
	add.s64 	%rd20, %rd16, %rd19;
	st.global.f32 	[%rd20], %f1;
$L__BB0_2:
	ret;

}
	// .globl	_Z28transpose_simple_kerneltmpltILi0ELi1ELi2EEvPKfPfiii
.visible .entry _Z28transpose_simple_kerneltmpltILi0ELi1ELi2EEvPKfPfiii(
	.param .u64 .ptr .align 1 _Z28transpose_simple_kerneltmpltILi0ELi1ELi2EEvPKfPfiii_param_0,
	.param .u64 .ptr .align 1 _Z28transpose_simple_kerneltmpltILi0ELi1ELi2EEvPKfPfiii_param_1,
	.param .u32 _Z28transpose_simple_kerneltmpltILi0ELi1ELi2EEvPKfPfiii_param_2,
	.param .u32 _Z28transpose_simple_kerneltmpltILi0ELi1ELi2EEvPKfPfiii_param_3,
	.param .u32 _Z28transpose_simple_kerneltmpltILi0ELi1ELi2EEvPKfPfiii_param_4
)
{
	.reg .pred 	%p<6>;
	.reg .b32 	%r<20>;
	.reg .b32 	%f<2>;
	.reg .b64 	%rd<8>;

	ld.param.u64 	%rd1, [_Z28transpose_simple_kerneltmpltILi0ELi1ELi2EEvPKfPfiii_param_0];
	ld.param.u64 	%rd2, [_Z28transpose_simple_kerneltmpltILi0ELi1ELi2EEvPKfPfiii_param_1];
	ld.param.u32 	%r2, [_Z28transpose_simple_kerneltmpltILi0ELi1ELi2EEvPKfPfiii_param_2];
	ld.param.u32 	%r3, [_Z28transpose_simple_kerneltmpltILi0ELi1ELi2EEvPKfPfiii_param_3];
	ld.param.u32 	%r5, [_Z28transpose_simple_kerneltmpltILi0ELi1ELi2EEvPKfPfiii_param_4];
	mov.u32 	%r6, %ctaid.z;
	mov.u32 	%r7, %ntid.z;
	mov.u32 	%r8, %tid.z;
	mad.lo.s32 	%r9, %r6, %r7, %r8;
	mov.u32 	%r10, %ctaid.y;
	mov.u32 	%r11, %ntid.y;
	mov.u32 	%r12, %tid.y;
	mad.lo.s32 	%r13, %r10, %r11, %r12;
	mov.u32 	%r15, %ctaid.x;
	mov.u32 	%r16, %ntid.x;
	mov.u32 	%r17, %tid.x;
	mad.lo.s32 	%r18, %r15, %r16, %r17;
	mad.lo.s32 	%r19, %r3, %r9, %r13;
	mad.lo.s32 	%r1, %r19, %r5, %r18;
	setp.ge.s32 	%p1, %r9, %r2;
	setp.ge.s32 	%p2, %r13, %r3;
	or.pred  	%p3, %p1, %p2;
	setp.ge.s32 	%p4, %r18, %r5;
	or.pred  	%p5, %p3, %p4;
	@%p5 bra 	$L__BB1_2;
	cvta.to.global.u64 	%rd3, %rd1;
	cvta.to.global.u64 	%rd4, %rd2;
	mul.wide.s32 	%rd5, %r1, 4;
	add.s64 	%rd6, %rd3, %rd5;
	ld.global.f32 	%f1, [%rd6];
	add.s64 	%rd7, %rd4, %rd5;
	st.global.f32 	[%rd7], %f1;
$L__BB1_2:
	ret;

}
	// .globl	_Z28transpose_simple_kerneltmpltILi0ELi2ELi1EEvPKfPfiii
.visible .entry _Z28transpose_simple_kerneltmpltILi0ELi2ELi1EEvPKfPfiii(
	.param .u64 .ptr .align 1 _Z28transpose_simple_kerneltmpltILi0ELi2ELi1EEvPKfPfiii_param_0,
	.param .u64 .ptr .align 1 _Z28transpose_simple_kerneltmpltILi0ELi2ELi1EEvPKfPfiii_param_1,
	.param .u32 _Z28transpose_simple_kerneltmpltILi0ELi2ELi1EEvPKfPfiii_param_2,
	.param .u32 _Z28transpose_simple_kerneltmpltILi0ELi2ELi1EEvPKfPfiii_param_3,
	.param .u32 _Z28transpose_simple_kerneltmpltILi0ELi2ELi1EEvPKfPfiii_param_4
)
{
	.reg .pred 	%p<6>;
	.reg .b32 	%r<22>;
	.reg .b32 	%f<2>;
	.reg .b64 	%rd<9>;

	ld.param.u64 	%rd1, [_Z28transpose_simple_kerneltmpltILi0ELi2ELi1EEvPKfPfiii_param_0];
	ld.param.u64 	%rd2, [_Z28transpose_simple_kerneltmpltILi0ELi2ELi1EEvPKfPfiii_param_1];
	ld.param.u32 	%r3, [_Z28transpose_simple_kerneltmpltILi0ELi2ELi1EEvPKfPfiii_param_2];
	ld.param.u32 	%r4, [_Z28transpose_simple_kerneltmpltILi0ELi2ELi1EEvPKfPfiii_param_3];
	ld.param.u32 	%r6, [_Z28transpose_simple_kerneltmpltILi0ELi2ELi1EEvPKfPfiii_param_4];
	mov.u32 	%r7, %ctaid.z;
	mov.u32 	%r8, %ntid.z;
	mov.u32 	%r9, %tid.z;
	mad.lo.s32 	%r10, %r7, %r8, %r9;
	mov.u32 	%r11, %ctaid.y;
	mov.u32 	%r12, %ntid.y;
	mov.u32 	%r13, %tid.y;
	mad.lo.s32 	%r14, %r11, %r12, %r13;
	mov.u32 	%r16, %ctaid.x;
	mov.u32 	%r17, %ntid.x;
	mov.u32 	%r18, %tid.x;
	mad.lo.s32 	%r19, %r16, %r17, %r18;
	mad.lo.s32 	%r20, %r4, %r10, %r14;
	mad.lo.s32 	%r1, %r20, %r6, %r19;
	mad.lo.s32 	%r21, %r6, %r10, %r19;
	mad.lo.s32 	%r2, %r21, %r4, %r14;
	setp.ge.s32 	%p1, %r10, %r3;
	setp.ge.s32 	%p2, %r14, %r4;
	or.pred  	%p3, %p1, %p2;
	setp.ge.s32 	%p4, %r19, %r6;
	or.pred  	%p5, %p3, %p4;
	@%p5 bra 	$L__BB2_2;
	cvta.to.global.u64 	%rd3, %rd1;
	cvta.to.global.u64 	%rd4, %rd2;
	mul.wide.s32 	%rd5, %r1, 4;
	add.s64 	%rd6, %rd3, %rd5;
	ld.global.f32 	%f1, [%rd6];
	mul.wide.s32 	%rd7, %r2, 4;
	add.s64 	%rd8, %rd4, %rd7;
	st.global.f32 	[%rd8], %f1;
$L__BB2_2:
	ret;

}
	// .globl	_Z28transpose_simple_kerneltmpltILi1ELi0ELi2EEvPKfPfiii
.visible .entry _Z28transpose_simple_kerneltmpltILi1ELi0ELi2EEvPKfPfiii(
	.param .u64 .ptr .align 1 _Z28transpose_simple_kerneltmpltILi1ELi0ELi2EEvPKfPfiii_param_0,
	.param .u64 .ptr .align 1 _Z28transpose_simple_kerneltmpltILi1ELi0ELi2EEvPKfPfiii_param_1,
	.param .u32 _Z28transpose_simple_kerneltmpltILi1ELi0ELi2EEvPKfPfiii_param_2,
	.param .u32 _Z28transpose_simple_kerneltmpltILi1ELi0ELi2EEvPKfPfiii_param_3,
	.param .u32 _Z28transpose_simple_kerneltmpltILi1ELi0ELi2EEvPKfPfiii_param_4
)
{
	.reg .pred 	%p<6>;
	.reg .b32 	%r<22>;
	.reg .b32 	%f<2>;
	.reg .b64 	%rd<9>;

	ld.param.u64 	%rd1, [_Z28transpose_simple_kerneltmpltILi1ELi0ELi2EEvPKfPfiii_param_0];
	ld.param.u64 	%rd2, [_Z28transpose_simple_kerneltmpltILi1ELi0ELi2EEvPKfPfiii_param_1];
	ld.param.u32 	%r3, [_Z28transpose_simple_kerneltmpltILi1ELi0ELi2EEvPKfPfiii_param_2];
	ld.param.u32 	%r4, [_Z28transpose_simple_kerneltmpltILi1ELi0ELi2EEvPKfPfiii_param_3];
	ld.param.u32 	%r6, [_Z28transpose_simple_kerneltmpltILi1ELi0ELi2EEvPKfPfiii_param_4];
	mov.u32 	%r7, %ctaid.z;
	mov.u32 	%r8, %ntid.z;
	mov.u32 	%r9, %tid.z;
	mad.lo.s32 	%r10, %r7, %r8, %r9;
	mov.u32 	%r11, %ctaid.y;
	mov.u32 	%r12, %ntid.y;
	mov.u32 	%r13, %tid.y;
	mad.lo.s32 	%r14, %r11, %r12, %r13;
	mov.u32 	%r16, %ctaid.x;
	mov.u32 	%r17, %ntid.x;
	mov.u32 	%r18, %tid.x;
	mad.lo.s32 	%r19, %r16, %r17, %r18;
	mad.lo.s32 	%r20, %r4, %r10, %r14;
	mad.lo.s32 	%r1, %r20, %r6, %r19;
	mad.lo.s32 	%r21, %r3, %r14, %r10;
	mad.lo.s32 	%r2, %r21, %r6, %r19;
	setp.ge.s32 	%p1, %r10, %r3;
	setp.ge.s32 	%p2, %r14, %r4;
	or.pred  	%p3, %p1, %p2;
	setp.ge.s32 	%p4, %r19, %r6;
	or.pred  	%p5, %p3, %p4;
	@%p5 bra 	$L__BB3_2;
	cvta.to.global.u64 	%rd3, %rd1;
	cvta.to.global.u64 	%rd4, %rd2;
	mul.wide.s32 	%rd5, %r1, 4;
	add.s64 	%rd6, %rd3, %rd5;
	ld.global.f32 	%f1, [%rd6];
	mul.wide.s32 	%rd7, %r2, 4;
	add.s64 	%rd8, %rd4, %rd7;
	st.global.f32 	[%rd8], %f1;
$L__BB3_2:
	ret;

}
	// .globl	_Z28transpose_simple_kerneltmpltILi1ELi2ELi0EEvPKfPfiii
.visible .entry _Z28transpose_simple_kerneltmpltILi1ELi2ELi0EEvPKfPfiii(
	.param .u64 .ptr .align 1 _Z28transpose_simple_kerneltmpltILi1ELi2ELi0EEvPKfPfiii_param_0,
	.param .u64 .ptr .align 1 _Z28transpose_simple_kerneltmpltILi1ELi2ELi0EEvPKfPfiii_param_1,
	.param .u32 _Z28transpose_simple_kerneltmpltILi1ELi2ELi0EEvPKfPfiii_param_2,
	.param .u32 _Z28transpose_simple_kerneltmpltILi1ELi2ELi0EEvPKfPfiii_param_3,
	.param .u32 _Z28transpose_simple_kerneltmpltILi1ELi2ELi0EEvPKfPfiii_param_4
)
{
	.reg .pred 	%p<6>;
	.reg .b32 	%r<22>;
	.reg .b32 	%f<2>;
	.reg .b64 	%rd<9>;

	ld.param.u64 	%rd1, [_Z28transpose_simple_kerneltmpltILi1ELi2ELi0EEvPKfPfiii_param_0];
	ld.param.u64 	%rd2, [_Z28transpose_simple_kerneltmpltILi1ELi2ELi0EEvPKfPfiii_param_1];
	ld.param.u32 	%r3, [_Z28transpose_simple_kerneltmpltILi1ELi2ELi0EEvPKfPfiii_param_2];
	ld.param.u32 	%r4, [_Z28transpose_simple_kerneltmpltILi1ELi2ELi0EEvPKfPfiii_param_3];
	ld.param.u32 	%r6, [_Z28transpose_simple_kerneltmpltILi1ELi2ELi0EEvPKfPfiii_param_4];
	mov.u32 	%r7, %ctaid.z;
	mov.u32 	%r8, %ntid.z;
	mov.u32 	%r9, %tid.z;
	mad.lo.s32 	%r10, %r7, %r8, %r9;
	mov.u32 	%r11, %ctaid.y;
	mov.u32 	%r12, %ntid.y;
	mov.u32 	%r13, %tid.y;
	mad.lo.s32 	%r14, %r11, %r12, %r13;
	mov.u32 	%r16, %ctaid.x;
	mov.u32 	%r17, %ntid.x;
	mov.u32 	%r18, %tid.x;
	mad.lo.s32 	%r19, %r16, %r17, %r18;
	mul.lo.s32 	%r20, %r4, %r10;
	mad.lo.s32 	%r21, %r6, %r14, %r19;
	mad.lo.s32 	%r1, %r20, %r6, %r21;
	mad.lo.s32 	%r2, %r21, %r3, %r10;
	setp.ge.s32 	%p1, %r10, %r3;
	setp.ge.s32 	%p2, %r14, %r4;
	or.pred  	%p3, %p1, %p2;
	setp.ge.s32 	%p4, %r19, %r6;
	or.pred  	%p5, %p3, %p4;
	@%p5 bra 	$L__BB4_2;
	cvta.to.global.u64 	%rd3, %rd1;
	cvta.to.global.u64 	%rd4, %rd2;
	mul.wide.s32 	%rd5, %r1, 4;
	add.s64 	%rd6, %rd3, %rd5;
	ld.global.f32 	%f1, [%rd6];
	mul.wide.s32 	%rd7, %r2, 4;
	add.s64 	%rd8, %rd4, %rd7;
	st.global.f32 	[%rd8], %f1;
$L__BB4_2:
	ret;

}
	// .globl	_Z28transpose_simple_kerneltmpltILi2ELi0ELi1EEvPKfPfiii
.visible .entry _Z28transpose_simple_kerneltmpltILi2ELi0ELi1EEvPKfPfiii(
	.param .u64 .ptr .align 1 _Z28transpose_simple_kerneltmpltILi2ELi0ELi1EEvPKfPfiii_param_0,
	.param .u64 .ptr .align 1 _Z28transpose_simple_kerneltmpltILi2ELi0ELi1EEvPKfPfiii_param_1,
	.param .u32 _Z28transpose_simple_kerneltmpltILi2ELi0ELi1EEvPKfPfiii_param_2,
	.param .u32 _Z28transpose_simple_kerneltmpltILi2ELi0ELi1EEvPKfPfiii_param_3,
	.param .u32 _Z28transpose_simple_kerneltmpltILi2ELi0ELi1EEvPKfPfiii_param_4
)
{
	.reg .pred 	%p<6>;
	.reg .b32 	%r<22>;
	.reg .b32 	%f<2>;
	.reg .b64 	%rd<9>;

	ld.param.u64 	%rd1, [_Z28transpose_simple_kerneltmpltILi2ELi0ELi1EEvPKfPfiii_param_0];
	ld.param.u64 	%rd2, [_Z28transpose_simple_kerneltmpltILi2ELi0ELi1EEvPKfPfiii_param_1];
	ld.param.u32 	%r3, [_Z28transpose_simple_kerneltmpltILi2ELi0ELi1EEvPKfPfiii_param_2];
	ld.param.u32 	%r4, [_Z28transpose_simple_kerneltmpltILi2ELi0ELi1EEvPKfPfiii_param_3];
	ld.param.u32 	%r6, [_Z28transpose_simple_kerneltmpltILi2ELi0ELi1EEvPKfPfiii_param_4];
	mov.u32 	%r7, %ctaid.z;
	mov.u32 	%r8, %ntid.z;
	mov.u32 	%r9, %tid.z;
	mad.lo.s32 	%r10, %r7, %r8, %r9;
	mov.u32 	%r11, %ctaid.y;
	mov.u32 	%r12, %ntid.y;
	mov.u32 	%r13, %tid.y;
	mad.lo.s32 	%r14, %r11, %r12, %r13;
	mov.u32 	%r16, %ctaid.x;
	mov.u32 	%r17, %ntid.x;
	mov.u32 	%r18, %tid.x;
	mad.lo.s32 	%r19, %r16, %r17, %r18;
	mad.lo.s32 	%r20, %r4, %r10, %r14;
	mad.lo.s32 	%r1, %r20, %r6, %r19;
	mul.lo.s32 	%r21, %r3, %r19;
	mad.lo.s32 	%r2, %r21, %r4, %r20;
	setp.ge.s32 	%p1, %r10, %r3;
	setp.ge.s32 	%p2, %r14, %r4;
	or.pred  	%p3, %p1, %p2;
	setp.ge.s32 	%p4, %r19, %r6;
	or.pred  	%p5, %p3, %p4;
	@%p5 bra 	$L__BB5_2;
	cvta.to.global.u64 	%rd3, %rd1;
	cvta.to.global.u64 	%rd4, %rd2;
	mul.wide.s32 	%rd5, %r1, 4;
	add.s64 	%rd6, %rd3, %rd5;
	ld.global.f32 	%f1, [%rd6];
	mul.wide.s32 	%rd7, %r2, 4;
	add.s64 	%rd8, %rd4, %rd7;
	st.global.f32 	[%rd8], %f1;
$L__BB5_2:
	ret;

}
	// .globl	_Z28transpose_simple_kerneltmpltILi2ELi1ELi0EEvPKfPfiii
.visible .entry _Z28transpose_simple_kerneltmpltILi2ELi1ELi0EEvPKfPfiii(
	.param .u64 .ptr .align 1 _Z28transpose_simple_kerneltmpltILi2ELi1ELi0EEvPKfPfiii_param_0,
	.param .u64 .ptr .align 1 _Z28transpose_simple_kerneltmpltILi2ELi1ELi0EEvPKfPfiii_param_1,
	.param .u32 _Z28transpose_simple_kerneltmpltILi2ELi1ELi0EEvPKfPfiii_param_2,
	.param .u32 _Z28transpose_simple_kerneltmpltILi2ELi1ELi0EEvPKfPfiii_param_3,
	.param .u32 _Z28transpose_simple_kerneltmpltILi2ELi1ELi0EEvPKfPfiii_param_4
)
{
	.reg .pred 	%p<6>;
	.reg .b32 	%r<22>;
	.reg .b32 	%f<2>;
	.reg .b64 	%rd<9>;

	ld.param.u64 	%rd1, [_Z28transpose_simple_kerneltmpltILi2ELi1ELi0EEvPKfPfiii_param_0];
	ld.param.u64 	%rd2, [_Z28transpose_simple_kerneltmpltILi2ELi1ELi0EEvPKfPfiii_param_1];
	ld.param.u32 	%r3, [_Z28transpose_simple_kerneltmpltILi2ELi1ELi0EEvPKfPfiii_param_2];
	ld.param.u32 	%r4, [_Z28transpose_simple_kerneltmpltILi2ELi1ELi0EEvPKfPfiii_param_3];
	ld.param.u32 	%r6, [_Z28transpose_simple_kerneltmpltILi2ELi1ELi0EEvPKfPfiii_param_4];
	mov.u32 	%r7, %ctaid.z;
	mov.u32 	%r8, %ntid.z;
	mov.u32 	%r9, %tid.z;
	mad.lo.s32 	%r10, %r7, %r8, %r9;
	mov.u32 	%r11, %ctaid.y;
	mov.u32 	%r12, %ntid.y;
	mov.u32 	%r13, %tid.y;
	mad.lo.s32 	%r14, %r11, %r12, %r13;
	mov.u32 	%r16, %ctaid.x;
	mov.u32 	%r17, %ntid.x;
	mov.u32 	%r18, %tid.x;
	mad.lo.s32 	%r19, %r16, %r17, %r18;
	mad.lo.s32 	%r20, %r4, %r10, %r14;
	mad.lo.s32 	%r1, %r20, %r6, %r19;
	mad.lo.s32 	%r21, %r4, %r19, %r14;
	mad.lo.s32 	%r2, %r21, %r3, %r10;
	setp.ge.s32 	%p1, %r10, %r3;
	setp.ge.s32 	%p2, %r14, %r4;
	or.pred  	%p3, %p1, %p2;
	setp.ge.s32 	%p4, %r19, %r6;
	or.pred  	%p5, %p3, %p4;
	@%p5 bra 	$L__BB6_2;
	cvta.to.global.u64 	%rd3, %rd1;
	cvta.to.global.u64 	%rd4, %rd2;
	mul.wide.s32 	%rd5, %r1, 4;
	add.s64 	%rd6, %rd3, %rd5;
	ld.global.f32 	%f1, [%rd6];
	mul.wide.s32 	%rd7, %r2, 4;
	add.s64 	%rd8, %rd4, %rd7;
	st.global.f32 	[%rd8], %f1;
$L__BB6_2:
	ret;

}
	// .globl	_Z20transpose_shm_kernelPKfPfiiiiii
.visible .entry _Z20transpose_shm_kernelPKfPfiiiiii(
	.param .u64 .ptr .align 1 _Z20transpose_shm_kernelPKfPfiiiiii_param_0,
	.param .u64 .ptr .align 1 _Z20transpose_shm_kernelPKfPfiiiiii_param_1,
	.param .u32 _Z20transpose_shm_kernelPKfPfiiiiii_param_2,
	.param .u32 _Z20transpose_shm_kernelPKfPfiiiiii_param_3,
	.param .u32 _Z20transpose_shm_kernelPKfPfiiiiii_param_4,
	.param .u32 _Z20transpose_shm_kernelPKfPfiiiiii_param_5,
	.param .u32 _Z20transpose_shm_kernelPKfPfiiiiii_param_6,
	.param .u32 _Z20transpose_shm_kernelPKfPfiiiiii_param_7
)
{
	.local .align 4 .b8 	__local_depot7[24];
	.reg .b64 	%SP;
	.reg .b64 	%SPL;
	.reg .pred 	%p<11>;
	.reg .b32 	%r<58>;
	.reg .b32 	%f<3>;
	.reg .b64 	%rd<28>;
	// demoted variable
	.shared .align 4 .b8 _ZZ20transpose_shm_kernelPKfPfiiiiiiE6buffer[2048];
	mov.u64 	%SPL, __local_depot7;
	ld.param.u64 	%rd3, [_Z20transpose_shm_kernelPKfPfiiiiii_param_0];
	ld.param.u64 	%rd4, [_Z20transpose_shm_kernelPKfPfiiiiii_param_1];
	ld.param.u32 	%r20, [_Z20transpose_shm_kernelPKfPfiiiiii_param_2];
	ld.param.u32 	%r21, [_Z20transpose_shm_kernelPKfPfiiiiii_param_3];
	ld.param.u32 	%r16, [_Z20transpose_shm_kernelPKfPfiiiiii_param_4];
	ld.param.u32 	%r17, [_Z20transpose_shm_kernelPKfPfiiiiii_param_5];
	ld.param.u32 	%r18, [_Z20transpose_shm_kernelPKfPfiiiiii_param_6];
	ld.param.u32 	%r19, [_Z20transpose_shm_kernelPKfPfiiiiii_param_7];
	add.u64 	%rd1, %SPL, 12;
	add.u64 	%rd2, %SPL, 0;
	st.local.u32 	[%rd1], %r20;
	st.local.u32 	[%rd1+4], %r21;
	st.local.u32 	[%rd1+8], %r16;
	mov.u32 	%r1, %ctaid.x;
	shl.b32 	%r22, %r1, 3;
	mov.u32 	%r2, %tid.x;
	add.s32 	%r3, %r22, %r2;
	mov.u32 	%r4, %ctaid.y;
	shl.b32 	%r23, %r4, 3;
	mov.u32 	%r5, %tid.y;
	add.s32 	%r24, %r23, %r5;
	mov.u32 	%r7, %ctaid.z;
	shl.b32 	%r25, %r7, 3;
	mov.u32 	%r8, %tid.z;
	add.s32 	%r9, %r25, %r8;
	setp.ge.s32 	%p1, %r9, %r20;
	setp.ge.s32 	%p2, %r24, %r21;
	or.pred  	%p3, %p1, %p2;
	setp.ge.s32 	%p4, %r3, %r16;
	or.pred  	%p5, %p3, %p4;
	@%p5 bra 	$L__BB7_2;
	cvta.to.global.u64 	%rd7, %rd3;
	mad.lo.s32 	%r26, %r21, %r9, %r24;
	mad.lo.s32 	%r27, %r26, %r16, %r3;
	st.local.u32 	[%rd2], %r8;
	st.local.u32 	[%rd2+4], %r5;
	st.local.u32 	[%rd2+8], %r2;
	mul.wide.s32 	%rd8, %r27, 4;
	add.s64 	%rd9, %rd7, %rd8;
	ld.global.f32 	%f1, [%rd9];
	mul.wide.s32 	%rd10, %r17, 4;
	add.s64 	%rd11, %rd2, %rd10;
	ld.local.u32 	%r28, [%rd11];
	shl.b32 	%r29, %r28, 8;
	mov.u32 	%r30, _ZZ20transpose_shm_kernelPKfPfiiiiiiE6buffer;
	add.s32 	%r31, %r30, %r29;
	mul.wide.s32 	%rd12, %r18, 4;
	add.s64 	%rd13, %rd2, %rd12;
	ld.local.u32 	%r32, [%rd13];
	shl.b32 	%r33, %r32, 5;
	add.s32 	%r34, %r31, %r33;
	mul.wide.s32 	%rd14, %r19, 4;
	add.s64 	%rd15, %rd2, %rd14;
	ld.local.u32 	%r35, [%rd15];
	shl.b32 	%r36, %r35, 2;
	add.s32 	%r37, %r34, %r36;
	st.shared.f32 	[%r37], %f1;
$L__BB7_2:
	bar.sync 	0;
	mul.wide.s32 	%rd16, %r17, 4;
	add.s64 	%rd17, %rd1, %rd16;
	ld.local.u32 	%r38, [%rd17];
	mul.wide.s32 	%rd18, %r18, 4;
	add.s64 	%rd19, %rd1, %rd18;
	ld.local.u32 	%r39, [%rd19];
	mul.wide.s32 	%rd20, %r19, 4;
	add.s64 	%rd21, %rd1, %rd20;
	ld.local.u32 	%r40, [%rd21];
	st.local.u32 	[%rd2], %r7;
	st.local.u32 	[%rd2+4], %r4;
	st.local.u32 	[%rd2+8], %r1;
	add.s64 	%rd22, %rd2, %rd20;
	ld.local.u32 	%r41, [%rd22];
	shl.b32 	%r42, %r41, 3;
	add.s32 	%r43, %r42, %r2;
	add.s64 	%rd23, %rd2, %rd18;
	ld.local.u32 	%r44, [%rd23];
	shl.b32 	%r45, %r44, 3;
	add.s32 	%r46, %r45, %r5;
	add.s64 	%rd24, %rd2, %rd16;
	ld.local.u32 	%r47, [%rd24];
	shl.b32 	%r48, %r47, 3;
	add.s32 	%r14, %r48, %r8;
	setp.ge.s32 	%p6, %r14, %r38;
	setp.ge.s32 	%p7, %r46, %r39;
	or.pred  	%p8, %p6, %p7;
	setp.ge.s32 	%p9, %r43, %r40;
	or.pred  	%p10, %p8, %p9;
	@%p10 bra 	$L__BB7_4;
	mad.lo.s32 	%r49, %r14, %r39, %r46;
	mad.lo.s32 	%r50, %r49, %r40, %r43;
	shl.b32 	%r51, %r8, 8;
	mov.u32 	%r52, _ZZ20transpose_shm_kernelPKfPfiiiiiiE6buffer;
	add.s32 	%r53, %r52, %r51;
	shl.b32 	%r54, %r5, 5;
	add.s32 	%r55, %r53, %r54;
	shl.b32 	%r56, %r2, 2;
	add.s32 	%r57, %r55, %r56;
	ld.shared.f32 	%f2, [%r57];
	cvta.to.global.u64 	%rd25, %rd4;
	mul.wide.s32 	%rd26, %r50, 4;
	add.s64 	%rd27, %rd25, %rd26;
	st.global.f32 	[%rd27], %f2;
$L__BB7_4:
	ret;

}
	// .globl	_Z25transpose_shm_kerneltmpltILi0ELi1ELi2EEvPKfPfiii
.visible .entry _Z25transpose_shm_kerneltmpltILi0ELi1ELi2EEvPKfPfiii(
	.param .u64 .ptr .align 1 _Z25transpose_shm_kerneltmpltILi0ELi1ELi2EEvPKfPfiii_param_0,
	.param .u64 .ptr .align 1 _Z25transpose_shm_kerneltmpltILi0ELi1ELi2EEvPKfPfiii_param_1,
	.param .u32 _Z25transpose_shm_kerneltmpltILi0ELi1ELi2EEvPKfPfiii_param_2,
	.param .u32 _Z25transpose_shm_kerneltmpltILi0ELi1ELi2EEvPKfPfiii_param_3,
	.param .u32 _Z25transpose_shm_kerneltmpltILi0ELi1ELi2EEvPKfPfiii_param_4
)
{
	.reg .pred 	%p<8>;
	.reg .b32 	%r<29>;
	.reg .b32 	%f<3>;
	.reg .b64 	%rd<9>;
	// demoted variable
	.shared .align 4 .b8 _ZZ25transpose_shm_kerneltmpltILi0ELi1ELi2EEvPKfPfiiiE6buffer[2048];
	ld.param.u64 	%rd1, [_Z25transpose_shm_kerneltmpltILi0ELi1ELi2EEvPKfPfiii_param_0];
	ld.param.u64 	%rd2, [_Z25transpose_shm_kerneltmpltILi0ELi1ELi2EEvPKfPfiii_param_1];
	ld.param.u32 	%r7, [_Z25transpose_shm_kerneltmpltILi0ELi1ELi2EEvPKfPfiii_param_2];
	ld.param.u32 	%r8, [_Z25transpose_shm_kerneltmpltILi0ELi1ELi2EEvPKfPfiii_param_3];
	ld.param.u32 	%r6, [_Z25transpose_shm_kerneltmpltILi0ELi1ELi2EEvPKfPfiii_param_4];
	mov.u32 	%r9, %ctaid.x;
	shl.b32 	%r10, %r9, 3;
	mov.u32 	%r11, %tid.x;
	add.s32 	%r1, %r10, %r11;
	mov.u32 	%r12, %ctaid.y;
	shl.b32 	%r13, %r12, 3;
	mov.u32 	%r14, %tid.y;
	add.s32 	%r15, %r13, %r14;
	mov.u32 	%r16, %ctaid.z;
	shl.b32 	%r17, %r16, 3;
	mov.u32 	%r18, %tid.z;
	add.s32 	%r3, %r17, %r18;
	setp.lt.s32 	%p2, %r3, %r7;
	setp.lt.s32 	%p3, %r15, %r8;
	and.pred  	%p4, %p2, %p3;
	setp.lt.s32 	%p5, %r1, %r6;
	and.pred  	%p1, %p4, %p5;
	shl.b32 	%r19, %r18, 8;
	mov.u32 	%r20, _ZZ25transpose_shm_kerneltmpltILi0ELi1ELi2EEvPKfPfiiiE6buffer;
	add.s32 	%r21, %r20, %r19;
	shl.b32 	%r22, %r14, 5;
	add.s32 	%r23, %r21, %r22;
	shl.b32 	%r24, %r11, 2;
	add.s32 	%r4, %r23, %r24;
	not.pred 	%p6, %p1;
	@%p6 bra 	$L__BB8_2;
	cvta.to.global.u64 	%rd3, %rd1;
	mad.lo.s32 	%r25, %r8, %r3, %r15;
	mad.lo.s32 	%r26, %r25, %r6, %r1;
	mul.wide.s32 	%rd4, %r26, 4;
	add.s64 	%rd5, %rd3, %rd4;
	ld.global.f32 	%f1, [%rd5];
	st.shared.f32 	[%r4], %f1;
$L__BB8_2:
	bar.sync 	0;
	@%p6 bra 	$L__BB8_4;
	mad.lo.s32 	%r27, %r8, %r3, %r15;
	mad.lo.s32 	%r28, %r27, %r6, %r1;
	ld.shared.f32 	%f2, [%r4];
	cvta.to.global.u64 	%rd6, %rd2;
	mul.wide.s32 	%rd7, %r28, 4;
	add.s64 	%rd8, %rd6, %rd7;
	st.global.f32 	[%rd8], %f2;
$L__BB8_4:
	ret;

}
	// .globl	_Z25transpose_shm_kerneltmpltILi0ELi2ELi1EEvPKfPfiii
.visible .entry _Z25transpose_shm_kerneltmpltILi0ELi2ELi1EEvPKfPfiii(
	.param .u64 .ptr .align 1 _Z25transpose_shm_kerneltmpltILi0ELi2ELi1EEvPKfPfiii_param_0,
	.param .u64 .ptr .align 1 _Z25transpose_shm_kerneltmpltILi0ELi2ELi1EEvPKfPfiii_param_1,
	.param .u32 _Z25transpose_shm_kerneltmpltILi0ELi2ELi1EEvPKfPfiii_param_2,
	.param .u32 _Z25transpose_shm_kerneltmpltILi0ELi2ELi1EEvPKfPfiii_param_3,
	.param .u32 _Z25transpose_shm_kerneltmpltILi0ELi2ELi1EEvPKfPfiii_param_4
)
{
	.reg .pred 	%p<11>;
	.reg .b32 	%r<37>;
	.reg .b32 	%f<3>;
	.reg .b64 	%rd<9>;
	// demoted variable
	.shared .align 4 .b8 _ZZ25transpose_shm_kerneltmpltILi0ELi2ELi1EEvPKfPfiiiE6buffer[2048];
	ld.param.u64 	%rd1, [_Z25transpose_shm_kerneltmpltILi0ELi2ELi1EEvPKfPfiii_param_0];
	ld.param.u64 	%rd2, [_Z25transpose_shm_kerneltmpltILi0ELi2ELi1EEvPKfPfiii_param_1];
	ld.param.u32 	%r11, [_Z25transpose_shm_kerneltmpltILi0ELi2ELi1EEvPKfPfiii_param_2];
	ld.param.u32 	%r14, [_Z25transpose_shm_kerneltmpltILi0ELi2ELi1EEvPKfPfiii_param_3];
	ld.param.u32 	%r13, [_Z25transpose_shm_kerneltmpltILi0ELi2ELi1EEvPKfPfiii_param_4];
	mov.u32 	%r15, %ctaid.x;
	shl.b32 	%r1, %r15, 3;
	mov.u32 	%r2, %tid.x;
	add.s32 	%r3, %r1, %r2;
	mov.u32 	%r16, %ctaid.y;
	shl.b32 	%r4, %r16, 3;
	mov.u32 	%r5, %tid.y;
	add.s32 	%r17, %r4, %r5;
	mov.u32 	%r18, %ctaid.z;
	shl.b32 	%r19, %r18, 3;
	mov.u32 	%r20, %tid.z;
	add.s32 	%r7, %r19, %r20;
	setp.ge.s32 	%p1, %r7, %r11;
	setp.ge.s32 	%p2, %r17, %r14;
	or.pred  	%p3, %p1, %p2;
	setp.ge.s32 	%p4, %r3, %r13;
	shl.b32 	%r21, %r20, 8;
	mov.u32 	%r22, _ZZ25transpose_shm_kerneltmpltILi0ELi2ELi1EEvPKfPfiiiE6buffer;
	add.s32 	%r8, %r22, %r21;
	or.pred  	%p5, %p3, %p4;
	@%p5 bra 	$L__BB9_2;
	cvta.to.global.u64 	%rd3, %rd1;
	mad.lo.s32 	%r23, %r14, %r7, %r17;
	mad.lo.s32 	%r24, %r23, %r13, %r3;
	mul.wide.s32 	%rd4, %r24, 4;
	add.s64 	%rd5, %rd3, %rd4;
	ld.global.f32 	%f1, [%rd5];
	shl.b32 	%r25, %r2, 5;
	add.s32 	%r26, %r8, %r25;
	shl.b32 	%r27, %r5, 2;
	add.s32 	%r28, %r26, %r27;
	st.shared.f32 	[%r28], %f1;
$L__BB9_2:
	setp.ge.s32 	%p6, %r7, %r11;
	bar.sync 	0;
	add.s32 	%r29, %r4, %r2;
	add.s32 	%r10, %r1, %r5;
	setp.ge.s32 	%p7, %r10, %r13;
	or.pred  	%p8, %p6, %p7;
	setp.ge.s32 	%p9, %r29, %r14;
	or.pred  	%p10, %p8, %p9;
	@%p10 bra 	$L__BB9_4;
	mad.lo.s32 	%r31, %r13, %r7, %r10;
	mad.lo.s32 	%r32, %r31, %r14, %r29;
	shl.b32 	%r33, %r5, 5;
	add.s32 	%r34, %r8, %r33;
	shl.b32 	%r35, %r2, 2;
	add.s32 	%r36, %r34, %r35;
	ld.shared.f32 	%f2, [%r36];
	cvta.to.global.u64 	%rd6, %rd2;
	mul.wide.s32 	%rd7, %r32, 4;
	add.s64 	%rd8, %rd6, %rd7;
	st.global.f32 	[%rd8], %f2;
$L__BB9_4:
	ret;

}
	// .globl	_Z25transpose_shm_kerneltmpltILi1ELi0ELi2EEvPKfPfiii
.visible .entry _Z25transpose_shm_kerneltmpltILi1ELi0ELi2EEvPKfPfiii(
	.param .u64 .ptr .align 1 _Z25transpose_shm_kerneltmpltILi1ELi0ELi2EEvPKfPfiii_param_0,
	.param .u64 .ptr .align 1 _Z25transpose_shm_kerneltmpltILi1ELi0ELi2EEvPKfPfiii_param_1,
	.param .u32 _Z25transpose_shm_kerneltmpltILi1ELi0ELi2EEvPKfPfiii_param_2,
	.param .u32 _Z25transpose_shm_kerneltmpltILi1ELi0ELi2EEvPKfPfiii_param_3,
	.param .u32 _Z25transpose_shm_kerneltmpltILi1ELi0ELi2EEvPKfPfiii_param_4
)
{
	.reg .pred 	%p<11>;
	.reg .b32 	%r<39>;
	.reg .b32 	%f<3>;
	.reg .b64 	%rd<9>;
	// demoted variable
	.shared .align 4 .b8 _ZZ25transpose_shm_kerneltmpltILi1ELi0ELi2EEvPKfPfiiiE6buffer[2048];
	ld.param.u64 	%rd1, [_Z25transpose_shm_kerneltmpltILi1ELi0ELi2EEvPKfPfiii_param_0];
	ld.param.u64 	%rd2, [_Z25transpose_shm_kerneltmpltILi1ELi0ELi2EEvPKfPfiii_param_1];
	ld.param.u32 	%r11, [_Z25transpose_shm_kerneltmpltILi1ELi0ELi2EEvPKfPfiii_param_2];
	ld.param.u32 	%r14, [_Z25transpose_shm_kerneltmpltILi1ELi0ELi2EEvPKfPfiii_param_3];
	ld.param.u32 	%r13, [_Z25transpose_shm_kerneltmpltILi1ELi0ELi2EEvPKfPfiii_param_4];
	mov.u32 	%r15, %ctaid.x;
	shl.b32 	%r16, %r15, 3;
	mov.u32 	%r1, %tid.x;
	add.s32 	%r2, %r16, %r1;
	mov.u32 	%r17, %ctaid.y;
	shl.b32 	%r3, %r17, 3;
	mov.u32 	%r4, %tid.y;
	add.s32 	%r18, %r3, %r4;
	mov.u32 	%r19, %ctaid.z;
	shl.b32 	%r6, %r19, 3;
	mov.u32 	%r7, %tid.z;
	add.s32 	%r8, %r6, %r7;
	setp.ge.s32 	%p1, %r8, %r11;
	setp.ge.s32 	%p2, %r18, %r14;
	or.pred  	%p3, %p1, %p2;
	setp.ge.s32 	%p4, %r2, %r13;
	or.pred  	%p5, %p3, %p4;
	@%p5 bra 	$L__BB10_2;
	cvta.to.global.u64 	%rd3, %rd1;
	mad.lo.s32 	%r20, %r14, %r8, %r18;
	mad.lo.s32 	%r21, %r20, %r13, %r2;
	mul.wide.s32 	%rd4, %r21, 4;
	add.s64 	%rd5, %rd3, %rd4;
	ld.global.f32 	%f1, [%rd5];
	shl.b32 	%r22, %r4, 8;
	mov.u32 	%r23, _ZZ25transpose_shm_kerneltmpltILi1ELi0ELi2EEvPKfPfiiiE6buffer;
	add.s32 	%r24, %r23, %r22;
	shl.b32 	%r25, %r7, 5;
	add.s32 	%r26, %r24, %r25;
	shl.b32 	%r27, %r1, 2;
	add.s32 	%r28, %r26, %r27;
	st.shared.f32 	[%r28], %f1;
$L__BB10_2:
	setp.ge.s32 	%p6, %r2, %r13;
	bar.sync 	0;
	add.s32 	%r29, %r6, %r4;
	add.s32 	%r10, %r3, %r7;
	setp.ge.s32 	%p7, %r10, %r14;
	setp.ge.s32 	%p8, %r29, %r11;
	or.pred  	%p9, %p7, %p8;
	or.pred  	%p10, %p9, %p6;
	@%p10 bra 	$L__BB10_4;
	mad.lo.s32 	%r30, %r11, %r10, %r29;
	mad.lo.s32 	%r31, %r30, %r13, %r2;
	shl.b32 	%r32, %r7, 8;
	mov.u32 	%r33, _ZZ25transpose_shm_kerneltmpltILi1ELi0ELi2EEvPKfPfiiiE6buffer;
	add.s32 	%r34, %r33, %r32;
	shl.b32 	%r35, %r4, 5;
	add.s32 	%r36, %r34, %r35;
	shl.b32 	%r37, %r1, 2;
	add.s32 	%r38, %r36, %r37;
	ld.shared.f32 	%f2, [%r38];
	cvta.to.global.u64 	%rd6, %rd2;
	mul.wide.s32 	%rd7, %r31, 4;
	add.s64 	%rd8, %rd6, %rd7;
	st.global.f32 	[%rd8], %f2;
$L__BB10_4:
	ret;

}
	// .globl	_Z25transpose_shm_kerneltmpltILi1ELi2ELi0EEvPKfPfiii
.visible .entry _Z25transpose_shm_kerneltmpltILi1ELi2ELi0EEvPKfPfiii(
	.param .u64 .ptr .align 1 _Z25transpose_shm_kerneltmpltILi1ELi2ELi0EEvPKfPfiii_param_0,
	.param .u64 .ptr .align 1 _Z25transpose_shm_kerneltmpltILi1ELi2ELi0EEvPKfPfiii_param_1,
	.param .u32 _Z25transpose_shm_kerneltmpltILi1ELi2ELi0EEvPKfPfiii_param_2,
	.param .u32 _Z25transpose_shm_kerneltmpltILi1ELi2ELi0EEvPKfPfiii_param_3,
	.param .u32 _Z25transpose_shm_kerneltmpltILi1ELi2ELi0EEvPKfPfiii_param_4
)
{
	.reg .pred 	%p<11>;
	.reg .b32 	%r<41>;
	.reg .b32 	%f<3>;
	.reg .b64 	%rd<9>;
	// demoted variable
	.shared .align 4 .b8 _ZZ25transpose_shm_kerneltmpltILi1ELi2ELi0EEvPKfPfiiiE6buffer[2048];
	ld.param.u64 	%rd1, [_Z25transpose_shm_kerneltmpltILi1ELi2ELi0EEvPKfPfiii_param_0];
	ld.param.u64 	%rd2, [_Z25transpose_shm_kerneltmpltILi1ELi2ELi0EEvPKfPfiii_param_1];
	ld.param.u32 	%r13, [_Z25transpose_shm_kerneltmpltILi1ELi2ELi0EEvPKfPfiii_param_2];
	ld.param.u32 	%r16, [_Z25transpose_shm_kerneltmpltILi1ELi2ELi0EEvPKfPfiii_param_3];
	ld.param.u32 	%r15, [_Z25transpose_shm_kerneltmpltILi1ELi2ELi0EEvPKfPfiii_param_4];
	mov.u32 	%r17, %ctaid.x;
	shl.b32 	%r1, %r17, 3;
	mov.u32 	%r2, %tid.x;
	add.s32 	%r3, %r1, %r2;
	mov.u32 	%r18, %ctaid.y;
	shl.b32 	%r4, %r18, 3;
	mov.u32 	%r5, %tid.y;
	add.s32 	%r19, %r4, %r5;
	mov.u32 	%r20, %ctaid.z;
	shl.b32 	%r7, %r20, 3;
	mov.u32 	%r8, %tid.z;
	add.s32 	%r9, %r7, %r8;
	setp.ge.s32 	%p1, %r9, %r13;
	setp.ge.s32 	%p2, %r19, %r16;
	or.pred  	%p3, %p1, %p2;
	setp.ge.s32 	%p4, %r3, %r15;
	or.pred  	%p5, %p3, %p4;
	@%p5 bra 	$L__BB11_2;
	cvta.to.global.u64 	%rd3, %rd1;
	mad.lo.s32 	%r21, %r16, %r9, %r19;
	mad.lo.s32 	%r22, %r21, %r15, %r3;
	mul.wide.s32 	%rd4, %r22, 4;
	add.s64 	%rd5, %rd3, %rd4;
	ld.global.f32 	%f1, [%rd5];
	shl.b32 	%r23, %r5, 8;
	mov.u32 	%r24, _ZZ25transpose_shm_kerneltmpltILi1ELi2ELi0EEvPKfPfiiiE6buffer;
	add.s32 	%r25, %r24, %r23;
	shl.b32 	%r26, %r2, 5;
	add.s32 	%r27, %r25, %r26;
	shl.b32 	%r28, %r8, 2;
	add.s32 	%r29, %r27, %r28;
	st.shared.f32 	[%r29], %f1;
$L__BB11_2:
	bar.sync 	0;
	add.s32 	%r30, %r7, %r2;
	add.s32 	%r11, %r1, %r5;
	add.s32 	%r12, %r4, %r8;
	setp.ge.s32 	%p6, %r12, %r16;
	setp.ge.s32 	%p7, %r11, %r15;
	or.pred  	%p8, %p6, %p7;
	setp.ge.s32 	%p9, %r30, %r13;
	or.pred  	%p10, %p8, %p9;
	@%p10 bra 	$L__BB11_4;
	mad.lo.s32 	%r32, %r15, %r12, %r11;
	mad.lo.s32 	%r33, %r32, %r13, %r30;
	shl.b32 	%r34, %r8, 8;
	mov.u32 	%r35, _ZZ25transpose_shm_kerneltmpltILi1ELi2ELi0EEvPKfPfiiiE6buffer;
	add.s32 	%r36, %r35, %r34;
	shl.b32 	%r37, %r5, 5;
	add.s32 	%r38, %r36, %r37;
	shl.b32 	%r39, %r2, 2;
	add.s32 	%r40, %r38, %r39;
	ld.shared.f32 	%f2, [%r40];
	cvta.to.global.u64 	%rd6, %rd2;
	mul.wide.s32 	%rd7, %r33, 4;
	add.s64 	%rd8, %rd6, %rd7;
	st.global.f32 	[%rd8], %f2;
$L__BB11_4:
	ret;

}
	// .globl	_Z25transpose_shm_kerneltmpltILi2ELi0ELi1EEvPKfPfiii
.visible .entry _Z25transpose_shm_kerneltmpltILi2ELi0ELi1EEvPKfPfiii(
	.param .u64 .ptr .align 1 _Z25transpose_shm_kerneltmpltILi2ELi0ELi1EEvPKfPfiii_param_0,
	.param .u64 .ptr .align 1 _Z25transpose_shm_kerneltmpltILi2ELi0ELi1EEvPKfPfiii_param_1,
	.param .u32 _Z25transpose_shm_kerneltmpltILi2ELi0ELi1EEvPKfPfiii_param_2,
	.param .u32 _Z25transpose_shm_kerneltmpltILi2ELi0ELi1EEvPKfPfiii_param_3,
	.param .u32 _Z25transpose_shm_kerneltmpltILi2ELi0ELi1EEvPKfPfiii_param_4
)
{
	.reg .pred 	%p<11>;
	.reg .b32 	%r<41>;
	.reg .b32 	%f<3>;
	.reg .b64 	%rd<9>;
	// demoted variable
	.shared .align 4 .b8 _ZZ25transpose_shm_kerneltmpltILi2ELi0ELi1EEvPKfPfiiiE6buffer[2048];
	ld.param.u64 	%rd1, [_Z25transpose_shm_kerneltmpltILi2ELi0ELi1EEvPKfPfiii_param_0];
	ld.param.u64 	%rd2, [_Z25transpose_shm_kerneltmpltILi2ELi0ELi1EEvPKfPfiii_param_1];
	ld.param.u32 	%r13, [_Z25transpose_shm_kerneltmpltILi2ELi0ELi1EEvPKfPfiii_param_2];
	ld.param.u32 	%r16, [_Z25transpose_shm_kerneltmpltILi2ELi0ELi1EEvPKfPfiii_param_3];
	ld.param.u32 	%r15, [_Z25transpose_shm_kerneltmpltILi2ELi0ELi1EEvPKfPfiii_param_4];
	mov.u32 	%r17, %ctaid.x;
	shl.b32 	%r1, %r17, 3;
	mov.u32 	%r2, %tid.x;
	add.s32 	%r3, %r1, %r2;
	mov.u32 	%r18, %ctaid.y;
	shl.b32 	%r4, %r18, 3;
	mov.u32 	%r5, %tid.y;
	add.s32 	%r19, %r4, %r5;
	mov.u32 	%r20, %ctaid.z;
	shl.b32 	%r7, %r20, 3;
	mov.u32 	%r8, %tid.z;
	add.s32 	%r9, %r7, %r8;
	setp.ge.s32 	%p1, %r9, %r13;
	setp.ge.s32 	%p2, %r19, %r16;
	or.pred  	%p3, %p1, %p2;
	setp.ge.s32 	%p4, %r3, %r15;
	or.pred  	%p5, %p3, %p4;
	@%p5 bra 	$L__BB12_2;
	cvta.to.global.u64 	%rd3, %rd1;
	mad.lo.s32 	%r21, %r16, %r9, %r19;
	mad.lo.s32 	%r22, %r21, %r15, %r3;
	mul.wide.s32 	%rd4, %r22, 4;
	add.s64 	%rd5, %rd3, %rd4;
	ld.global.f32 	%f1, [%rd5];
	shl.b32 	%r23, %r2, 8;
	mov.u32 	%r24, _ZZ25transpose_shm_kerneltmpltILi2ELi0ELi1EEvPKfPfiiiE6buffer;
	add.s32 	%r25, %r24, %r23;
	shl.b32 	%r26, %r8, 5;
	add.s32 	%r27, %r25, %r26;
	shl.b32 	%r28, %r5, 2;
	add.s32 	%r29, %r27, %r28;
	st.shared.f32 	[%r29], %f1;
$L__BB12_2:
	bar.sync 	0;
	add.s32 	%r30, %r4, %r2;
	add.s32 	%r31, %r7, %r5;
	add.s32 	%r12, %r1, %r8;
	setp.ge.s32 	%p6, %r12, %r15;
	setp.ge.s32 	%p7, %r31, %r13;
	or.pred  	%p8, %p6, %p7;
	setp.ge.s32 	%p9, %r30, %r16;
	or.pred  	%p10, %p8, %p9;
	@%p10 bra 	$L__BB12_4;
	mad.lo.s32 	%r32, %r13, %r12, %r31;
	mad.lo.s32 	%r33, %r32, %r16, %r30;
	shl.b32 	%r34, %r8, 8;
	mov.u32 	%r35, _ZZ25transpose_shm_kerneltmpltILi2ELi0ELi1EEvPKfPfiiiE6buffer;
	add.s32 	%r36, %r35, %r34;
	shl.b32 	%r37, %r5, 5;
	add.s32 	%r38, %r36, %r37;
	shl.b32 	%r39, %r2, 2;
	add.s32 	%r40, %r38, %r39;
	ld.shared.f32 	%f2, [%r40];
	cvta.to.global.u64 	%rd6, %rd2;
	mul.wide.s32 	%rd7, %r33, 4;
	add.s64 	%rd8, %rd6, %rd7;
	st.global.f32 	[%rd8], %f2;
$L__BB12_4:
	ret;

}
	// .globl	_Z25transpose_shm_kerneltmpltILi2ELi1ELi0EEvPKfPfiii
.visible .entry _Z25transpose_shm_kerneltmpltILi2ELi1ELi0EEvPKfPfiii(
	.param .u64 .ptr .align 1 _Z25transpose_shm_kerneltmpltILi2ELi1ELi0EEvPKfPfiii_param_0,
	.param .u64 .ptr .align 1 _Z25transpose_shm_kerneltmpltILi2ELi1ELi0EEvPKfPfiii_param_1,
	.param .u32 _Z25transpose_shm_kerneltmpltILi2ELi1ELi0EEvPKfPfiii_param_2,
	.param .u32 _Z25transpose_shm_kerneltmpltILi2ELi1ELi0EEvPKfPfiii_param_3,
	.param .u32 _Z25transpose_shm_kerneltmpltILi2ELi1ELi0EEvPKfPfiii_param_4
)
{
	.reg .pred 	%p<11>;
	.reg .b32 	%r<39>;
	.reg .b32 	%f<3>;
	.reg .b64 	%rd<9>;
	// demoted variable
	.shared .align 4 .b8 _ZZ25transpose_shm_kerneltmpltILi2ELi1ELi0EEvPKfPfiiiE6buffer[2048];
	ld.param.u64 	%rd1, [_Z25transpose_shm_kerneltmpltILi2ELi1ELi0EEvPKfPfiii_param_0];
	ld.param.u64 	%rd2, [_Z25transpose_shm_kerneltmpltILi2ELi1ELi0EEvPKfPfiii_param_1];
	ld.param.u32 	%r11, [_Z25transpose_shm_kerneltmpltILi2ELi1ELi0EEvPKfPfiii_param_2];
	ld.param.u32 	%r14, [_Z25transpose_shm_kerneltmpltILi2ELi1ELi0EEvPKfPfiii_param_3];
	ld.param.u32 	%r13, [_Z25transpose_shm_kerneltmpltILi2ELi1ELi0EEvPKfPfiii_param_4];
	mov.u32 	%r15, %ctaid.x;
	shl.b32 	%r1, %r15, 3;
	mov.u32 	%r2, %tid.x;
	add.s32 	%r3, %r1, %r2;
	mov.u32 	%r16, %ctaid.y;
	shl.b32 	%r17, %r16, 3;
	mov.u32 	%r4, %tid.y;
	add.s32 	%r18, %r17, %r4;
	mov.u32 	%r19, %ctaid.z;
	shl.b32 	%r6, %r19, 3;
	mov.u32 	%r7, %tid.z;
	add.s32 	%r8, %r6, %r7;
	setp.ge.s32 	%p1, %r8, %r11;
	setp.ge.s32 	%p2, %r18, %r14;
	or.pred  	%p3, %p1, %p2;
	setp.ge.s32 	%p4, %r3, %r13;
	or.pred  	%p5, %p3, %p4;
	@%p5 bra 	$L__BB13_2;
	cvta.to.global.u64 	%rd3, %rd1;
	mad.lo.s32 	%r20, %r14, %r8, %r18;
	mad.lo.s32 	%r21, %r20, %r13, %r3;
	mul.wide.s32 	%rd4, %r21, 4;
	add.s64 	%rd5, %rd3, %rd4;
	ld.global.f32 	%f1, [%rd5];
	shl.b32 	%r22, %r2, 8;
	mov.u32 	%r23, _ZZ25transpose_shm_kerneltmpltILi2ELi1ELi0EEvPKfPfiiiE6buffer;
	add.s32 	%r24, %r23, %r22;
	shl.b32 	%r25, %r4, 5;
	add.s32 	%r26, %r24, %r25;
	shl.b32 	%r27, %r7, 2;
	add.s32 	%r28, %r26, %r27;
	st.shared.f32 	[%r28], %f1;
$L__BB13_2:
	setp.ge.s32 	%p6, %r18, %r14;
	bar.sync 	0;
	add.s32 	%r29, %r6, %r2;
	add.s32 	%r10, %r1, %r7;
	setp.ge.s32 	%p7, %r10, %r13;
	or.pred  	%p8, %p7, %p6;
	setp.ge.s32 	%p9, %r29, %r11;
	or.pred  	%p10, %p8, %p9;
	@%p10 bra 	$L__BB13_4;
	mad.lo.s32 	%r30, %r14, %r10, %r18;
	mad.lo.s32 	%r31, %r30, %r11, %r29;
	shl.b32 	%r32, %r7, 8;
	mov.u32 	%r33, _ZZ25transpose_shm_kerneltmpltILi2ELi1ELi0EEvPKfPfiiiE6buffer;
	add.s32 	%r34, %r33, %r32;
	shl.b32 	%r35, %r4, 5;
	add.s32 	%r36, %r34, %r35;
	shl.b32 	%r37, %r2, 2;
	add.s32 	%r38, %r36, %r37;
	ld.shared.f32 	%f2, [%r38];
	cvta.to.global.u64 	%rd6, %rd2;
	mul.wide.s32 	%rd7, %r31, 4;
	add.s64 	%rd8, %rd6, %rd7;
	st.global.f32 	[%rd8], %f2;
$L__BB13_4:
	ret;

}
	// .globl	_Z30transpose_shm_bank_kerneltmpltILi0ELi1ELi2ELi8ELi8ELi8EEvPKfPfiii
.visible .entry _Z30transpose_shm_bank_kerneltmpltILi0ELi1ELi2ELi8ELi8ELi8EEvPKfPfiii(
	.param .u64 .ptr .align 1 _Z30transpose_shm_bank_kerneltmpltILi0ELi1ELi2ELi8ELi8ELi8EEvPKfPfiii_param_0,
	.param .u64 .ptr .align 1 _Z30transpose_shm_bank_kerneltmpltILi0ELi1ELi2ELi8ELi8ELi8EEvPKfPfiii_param_1,
	.param .u32 _Z30transpose_shm_bank_kerneltmpltILi0ELi1ELi2ELi8ELi8ELi8EEvPKfPfiii_param_2,
	.param .u32 _Z30transpose_shm_bank_kerneltmpltILi0ELi1ELi2ELi8ELi8ELi8EEvPKfPfiii_param_3,
	.param .u32 _Z30transpose_shm_bank_kerneltmpltILi0ELi1ELi2ELi8ELi8ELi8EEvPKfPfiii_param_4
)
{
	.reg .pred 	%p<8>;
	.reg .b32 	%r<29>;
	.reg .b32 	%f<3>;
	.reg .b64 	%rd<9>;
	// demoted variable
	.shared .align 4 .b8 _ZZ30transpose_shm_bank_kerneltmpltILi0ELi1ELi2ELi8ELi8ELi8EEvPKfPfiiiE6buffer[2048];
	ld.param.u64 	%rd1, [_Z30transpose_shm_bank_kerneltmpltILi0ELi1ELi2ELi8ELi8ELi8EEvPKfPfiii_param_0];
	ld.param.u64 	%rd2, [_Z30transpose_shm_bank_kerneltmpltILi0ELi1ELi2ELi8ELi8ELi8EEvPKfPfiii_param_1];
	ld.param.u32 	%r7, [_Z30transpose_shm_bank_kerneltmpltILi0ELi1ELi2ELi8ELi8ELi8EEvPKfPfiii_param_2];
	ld.param.u32 	%r8, [_Z30transpose_shm_bank_kerneltmpltILi0ELi1ELi2ELi8ELi8ELi8EEvPKfPfiii_param_3];
	ld.param.u32 	%r6, [_Z30transpose_shm_bank_kerneltmpltILi0ELi1ELi2ELi8ELi8ELi8EEvPKfPfiii_param_4];
	mov.u32 	%r9, %ctaid.x;
	shl.b32 	%r10, %r9, 3;
	mov.u32 	%r11, %tid.x;
	add.s32 	%r1, %r10, %r11;
	mov.u32 	%r12, %ctaid.y;
	shl.b32 	%r13, %r12, 3;
	mov.u32 	%r14, %tid.y;
	add.s32 	%r15, %r13, %r14;
	mov.u32 	%r16, %ctaid.z;
	shl.b32 	%r17, %r16, 3;
	mov.u32 	%r18, %tid.z;
	add.s32 	%r3, %r17, %r18;
	setp.lt.s32 	%p2, %r3, %r7;
	setp.lt.s32 	%p3, %r15, %r8;
	and.pred  	%p4, %p2, %p3;
	setp.lt.s32 	%p5, %r1, %r6;
	and.pred  	%p1, %p4, %p5;
	shl.b32 	%r19, %r18, 8;
	mov.u32 	%r20, _ZZ30transpose_shm_bank_kerneltmpltILi0ELi1ELi2ELi8ELi8ELi8EEvPKfPfiiiE6buffer;
	add.s32 	%r21, %r20, %r19;
	shl.b32 	%r22, %r14, 5;
	add.s32 	%r23, %r21, %r22;
	shl.b32 	%r24, %r11, 2;
	add.s32 	%r4, %r23, %r24;
	not.pred 	%p6, %p1;
	@%p6 bra 	$L__BB14_2;
	cvta.to.global.u64 	%rd3, %rd1;
	mad.lo.s32 	%r25, %r8, %r3, %r15;
	mad.lo.s32 	%r26, %r25, %r6, %r1;
	mul.wide.s32 	%rd4, %r26, 4;
	add.s64 	%rd5, %rd3, %rd4;
	ld.global.f32 	%f1, [%rd5];
	st.shared.f32 	[%r4], %f1;
$L__BB14_2:
	bar.sync 	0;
	@%p6 bra 	$L__BB14_4;
	mad.lo.s32 	%r27, %r8, %r3, %r15;
	mad.lo.s32 	%r28, %r27, %r6, %r1;
	ld.shared.f32 	%f2, [%r4];
	cvta.to.global.u64 	%rd6, %rd2;
	mul.wide.s32 	%rd7, %r28, 4;
	add.s64 	%rd8, %rd6, %rd7;
	st.global.f32 	[%rd8], %f2;
$L__BB14_4:
	ret;

}
	// .globl	_Z30transpose_shm_bank_kerneltmpltILi0ELi2ELi1ELi8ELi8ELi12EEvPKfPfiii
.visible .entry _Z30transpose_shm_bank_kerneltmpltILi0ELi2ELi1ELi8ELi8ELi12EEvPKfPfiii(
	.param .u64 .ptr .align 1 _Z30transpose_shm_bank_kerneltmpltILi0ELi2ELi1ELi8ELi8ELi12EEvPKfPfiii_param_0,
	.param .u64 .ptr .align 1 _Z30transpose_shm_bank_kerneltmpltILi0ELi2ELi1ELi8ELi8ELi12EEvPKfPfiii_param_1,
	.param .u32 _Z30transpose_shm_bank_kerneltmpltILi0ELi2ELi1ELi8ELi8ELi12EEvPKfPfiii_param_2,
	.param .u32 _Z30transpose_shm_bank_kerneltmpltILi0ELi2ELi1ELi8ELi8ELi12EEvPKfPfiii_param_3,
	.param .u32 _Z30transpose_shm_bank_kerneltmpltILi0ELi2ELi1ELi8ELi8ELi12EEvPKfPfiii_param_4
)
{
	.reg .pred 	%p<11>;
	.reg .b32 	%r<34>;
	.reg .b32 	%f<3>;
	.reg .b64 	%rd<9>;
	// demoted variable
	.shared .align 4 .b8 _ZZ30transpose_shm_bank_kerneltmpltILi0ELi2ELi1ELi8ELi8ELi12EEvPKfPfiiiE6buffer[3072];
	ld.param.u64 	%rd1, [_Z30transpose_shm_bank_kerneltmpltILi0ELi2ELi1ELi8ELi8ELi12EEvPKfPfiii_param_0];
	ld.param.u64 	%rd2, [_Z30transpose_shm_bank_kerneltmpltILi0ELi2ELi1ELi8ELi8ELi12EEvPKfPfiii_param_1];
	ld.param.u32 	%r11, [_Z30transpose_shm_bank_kerneltmpltILi0ELi2ELi1ELi8ELi8ELi12EEvPKfPfiii_param_2];
	ld.param.u32 	%r14, [_Z30transpose_shm_bank_kerneltmpltILi0ELi2ELi1ELi8ELi8ELi12EEvPKfPfiii_param_3];
	ld.param.u32 	%r13, [_Z30transpose_shm_bank_kerneltmpltILi0ELi2ELi1ELi8ELi8ELi12EEvPKfPfiii_param_4];
	mov.u32 	%r15, %ctaid.x;
	shl.b32 	%r1, %r15, 3;
	mov.u32 	%r2, %tid.x;
	add.s32 	%r3, %r1, %r2;
	mov.u32 	%r16, %ctaid.y;
	shl.b32 	%r4, %r16, 3;
	mov.u32 	%r5, %tid.y;
	add.s32 	%r17, %r4, %r5;
	mov.u32 	%r18, %ctaid.z;
	shl.b32 	%r19, %r18, 3;
	mov.u32 	%r20, %tid.z;
	add.s32 	%r7, %r19, %r20;
	setp.ge.s32 	%p1, %r7, %r11;
	setp.ge.s32 	%p2, %r17, %r14;
	or.pred  	%p3, %p1, %p2;
	setp.ge.s32 	%p4, %r3, %r13;
	mov.u32 	%r21, _ZZ30transpose_shm_bank_kerneltmpltILi0ELi2ELi1ELi8ELi8ELi12EEvPKfPfiiiE6buffer;
	mad.lo.s32 	%r8, %r20, 384, %r21;
	or.pred  	%p5, %p3, %p4;
	@%p5 bra 	$L__BB15_2;
	cvta.to.global.u64 	%rd3, %rd1;
	mad.lo.s32 	%r22, %r14, %r7, %r17;
	mad.lo.s32 	%r23, %r22, %r13, %r3;
	mul.wide.s32 	%rd4, %r23, 4;
	add.s64 	%rd5, %rd3, %rd4;
	ld.global.f32 	%f1, [%rd5];
	mad.lo.s32 	%r24, %r2, 48, %r8;
	shl.b32 	%r25, %r5, 2;
	add.s32 	%r26, %r24, %r25;
	st.shared.f32 	[%r26], %f1;
$L__BB15_2:
	setp.ge.s32 	%p6, %r7, %r11;
	bar.sync 	0;
	add.s32 	%r27, %r4, %r2;
	add.s32 	%r10, %r1, %r5;
	setp.ge.s32 	%p7, %r10, %r13;
	or.pred  	%p8, %p6, %p7;
	setp.ge.s32 	%p9, %r27, %r14;
	or.pred  	%p10, %p8, %p9;
	@%p10 bra 	$L__BB15_4;
	mad.lo.s32 	%r29, %r13, %r7, %r10;
	mad.lo.s32 	%r30, %r29, %r14, %r27;
	mad.lo.s32 	%r31, %r5, 48, %r8;
	shl.b32 	%r32, %r2, 2;
	add.s32 	%r33, %r31, %r32;
	ld.shared.f32 	%f2, [%r33];
	cvta.to.global.u64 	%rd6, %rd2;
	mul.wide.s32 	%rd7, %r30, 4;
	add.s64 	%rd8, %rd6, %rd7;
	st.global.f32 	[%rd8], %f2;
$L__BB15_4:
	ret;

}
	// .globl	_Z30transpose_shm_bank_kerneltmpltILi1ELi0ELi2ELi8ELi9ELi8EEvPKfPfiii
.visible .entry _Z30transpose_shm_bank_kerneltmpltILi1ELi0ELi2ELi8ELi9ELi8EEvPKfPfiii(
	.param .u64 .ptr .align 1 _Z30transpose_shm_bank_kerneltmpltILi1ELi0ELi2ELi8ELi9ELi8EEvPKfPfiii_param_0,
	.param .u64 .ptr .align 1 _Z30transpose_shm_bank_kerneltmpltILi1ELi0ELi2ELi8ELi9ELi8EEvPKfPfiii_param_1,
	.param .u32 _Z30transpose_shm_bank_kerneltmpltILi1ELi0ELi2ELi8ELi9ELi8EEvPKfPfiii_param_2,
	.param .u32 _Z30transpose_shm_bank_kerneltmpltILi1ELi0ELi2ELi8ELi9ELi8EEvPKfPfiii_param_3,
	.param .u32 _Z30transpose_shm_bank_kerneltmpltILi1ELi0ELi2ELi8ELi9ELi8EEvPKfPfiii_param_4
)
{
	.reg .pred 	%p<11>;
	.reg .b32 	%r<37>;
	.reg .b32 	%f<3>;
	.reg .b64 	%rd<9>;
	// demoted variable
	.shared .align 4 .b8 _ZZ30transpose_shm_bank_kerneltmpltILi1ELi0ELi2ELi8ELi9ELi8EEvPKfPfiiiE6buffer[2304];
	ld.param.u64 	%rd1, [_Z30transpose_shm_bank_kerneltmpltILi1ELi0ELi2ELi8ELi9ELi8EEvPKfPfiii_param_0];
	ld.param.u64 	%rd2, [_Z30transpose_shm_bank_kerneltmpltILi1ELi0ELi2ELi8ELi9ELi8EEvPKfPfiii_param_1];
	ld.param.u32 	%r11, [_Z30transpose_shm_bank_kerneltmpltILi1ELi0ELi2ELi8ELi9ELi8EEvPKfPfiii_param_2];
	ld.param.u32 	%r14, [_Z30transpose_shm_bank_kerneltmpltILi1ELi0ELi2ELi8ELi9ELi8EEvPKfPfiii_param_3];
	ld.param.u32 	%r13, [_Z30transpose_shm_bank_kerneltmpltILi1ELi0ELi2ELi8ELi9ELi8EEvPKfPfiii_param_4];
	mov.u32 	%r15, %ctaid.x;
	shl.b32 	%r16, %r15, 3;
	mov.u32 	%r1, %tid.x;
	add.s32 	%r2, %r16, %r1;
	mov.u32 	%r17, %ctaid.y;
	shl.b32 	%r3, %r17, 3;
	mov.u32 	%r4, %tid.y;
	add.s32 	%r18, %r3, %r4;
	mov.u32 	%r19, %ctaid.z;
	shl.b32 	%r6, %r19, 3;
	mov.u32 	%r7, %tid.z;
	add.s32 	%r8, %r6, %r7;
	setp.ge.s32 	%p1, %r8, %r11;
	setp.ge.s32 	%p2, %r18, %r14;
	or.pred  	%p3, %p1, %p2;
	setp.ge.s32 	%p4, %r2, %r13;
	or.pred  	%p5, %p3, %p4;
	@%p5 bra 	$L__BB16_2;
	cvta.to.global.u64 	%rd3, %rd1;
	mad.lo.s32 	%r20, %r14, %r8, %r18;
	mad.lo.s32 	%r21, %r20, %r13, %r2;
	mul.wide.s32 	%rd4, %r21, 4;
	add.s64 	%rd5, %rd3, %rd4;
	ld.global.f32 	%f1, [%rd5];
	mov.u32 	%r22, _ZZ30transpose_shm_bank_kerneltmpltILi1ELi0ELi2ELi8ELi9ELi8EEvPKfPfiiiE6buffer;
	mad.lo.s32 	%r23, %r4, 288, %r22;
	shl.b32 	%r24, %r7, 5;
	add.s32 	%r25, %r23, %r24;
	shl.b32 	%r26, %r1, 2;
	add.s32 	%r27, %r25, %r26;
	st.shared.f32 	[%r27], %f1;
$L__BB16_2:
	setp.ge.s32 	%p6, %r2, %r13;
	bar.sync 	0;
	add.s32 	%r28, %r6, %r4;
	add.s32 	%r10, %r3, %r7;
	setp.ge.s32 	%p7, %r10, %r14;
	setp.ge.s32 	%p8, %r28, %r11;
	or.pred  	%p9, %p7, %p8;
	or.pred  	%p10, %p9, %p6;
	@%p10 bra 	$L__BB16_4;
	mad.lo.s32 	%r29, %r11, %r10, %r28;
	mad.lo.s32 	%r30, %r29, %r13, %r2;
	mov.u32 	%r31, _ZZ30transpose_shm_bank_kerneltmpltILi1ELi0ELi2ELi8ELi9ELi8EEvPKfPfiiiE6buffer;
	mad.lo.s32 	%r32, %r7, 288, %r31;
	shl.b32 	%r33, %r4, 5;
	add.s32 	%r34, %r32, %r33;
	shl.b32 	%r35, %r1, 2;
	add.s32 	%r36, %r34, %r35;
	ld.shared.f32 	%f2, [%r36];
	cvta.to.global.u64 	%rd6, %rd2;
	mul.wide.s32 	%rd7, %r30, 4;
	add.s64 	%rd8, %rd6, %rd7;
	st.global.f32 	[%rd8], %f2;
$L__BB16_4:
	ret;

}
	// .globl	_Z30transpose_shm_bank_kerneltmpltILi1ELi2ELi0ELi8ELi10ELi10EEvPKfPfiii
.visible .entry _Z30transpose_shm_bank_kerneltmpltILi1ELi2ELi0ELi8ELi10ELi10EEvPKfPfiii(
	.param .u64 .ptr .align 1 _Z30transpose_shm_bank_kerneltmpltILi1ELi2ELi0ELi8ELi10ELi10EEvPKfPfiii_param_0,
	.param .u64 .ptr .align 1 _Z30transpose_shm_bank_kerneltmpltILi1ELi2ELi0ELi8ELi10ELi10EEvPKfPfiii_param_1,
	.param .u32 _Z30transpose_shm_bank_kerneltmpltILi1ELi2ELi0ELi8ELi10ELi10EEvPKfPfiii_param_2,
	.param .u32 _Z30transpose_shm_bank_kerneltmpltILi1ELi2ELi0ELi8ELi10ELi10EEvPKfPfiii_param_3,
	.param .u32 _Z30transpose_shm_bank_kerneltmpltILi1ELi2ELi0ELi8ELi10ELi10EEvPKfPfiii_param_4
)
{
	.reg .pred 	%p<11>;
	.reg .b32 	%r<37>;
	.reg .b32 	%f<3>;
	.reg .b64 	%rd<9>;
	// demoted variable
	.shared .align 4 .b8 _ZZ30transpose_shm_bank_kerneltmpltILi1ELi2ELi0ELi8ELi10ELi10EEvPKfPfiiiE6buffer[3200];
	ld.param.u64 	%rd1, [_Z30transpose_shm_bank_kerneltmpltILi1ELi2ELi0ELi8ELi10ELi10EEvPKfPfiii_param_0];
	ld.param.u64 	%rd2, [_Z30transpose_shm_bank_kerneltmpltILi1ELi2ELi0ELi8ELi10ELi10EEvPKfPfiii_param_1];
	ld.param.u32 	%r13, [_Z30transpose_shm_bank_kerneltmpltILi1ELi2ELi0ELi8ELi10ELi10EEvPKfPfiii_param_2];
	ld.param.u32 	%r16, [_Z30transpose_shm_bank_kerneltmpltILi1ELi2ELi0ELi8ELi10ELi10EEvPKfPfiii_param_3];
	ld.param.u32 	%r15, [_Z30transpose_shm_bank_kerneltmpltILi1ELi2ELi0ELi8ELi10ELi10EEvPKfPfiii_param_4];
	mov.u32 	%r17, %ctaid.x;
	shl.b32 	%r1, %r17, 3;
	mov.u32 	%r2, %tid.x;
	add.s32 	%r3, %r1, %r2;
	mov.u32 	%r18, %ctaid.y;
	shl.b32 	%r4, %r18, 3;
	mov.u32 	%r5, %tid.y;
	add.s32 	%r19, %r4, %r5;
	mov.u32 	%r20, %ctaid.z;
	shl.b32 	%r7, %r20, 3;
	mov.u32 	%r8, %tid.z;
	add.s32 	%r9, %r7, %r8;
	setp.ge.s32 	%p1, %r9, %r13;
	setp.ge.s32 	%p2, %r19, %r16;
	or.pred  	%p3, %p1, %p2;
	setp.ge.s32 	%p4, %r3, %r15;
	or.pred  	%p5, %p3, %p4;
	@%p5 bra 	$L__BB17_2;
	cvta.to.global.u64 	%rd3, %rd1;
	mad.lo.s32 	%r21, %r16, %r9, %r19;
	mad.lo.s32 	%r22, %r21, %r15, %r3;
	mul.wide.s32 	%rd4, %r22, 4;
	add.s64 	%rd5, %rd3, %rd4;
	ld.global.f32 	%f1, [%rd5];
	mov.u32 	%r23, _ZZ30transpose_shm_bank_kerneltmpltILi1ELi2ELi0ELi8ELi10ELi10EEvPKfPfiiiE6buffer;
	mad.lo.s32 	%r24, %r5, 400, %r23;
	mad.lo.s32 	%r25, %r2, 40, %r24;
	shl.b32 	%r26, %r8, 2;
	add.s32 	%r27, %r25, %r26;
	st.shared.f32 	[%r27], %f1;
$L__BB17_2:
	bar.sync 	0;
	add.s32 	%r28, %r7, %r2;
	add.s32 	%r11, %r1, %r5;
	add.s32 	%r12, %r4, %r8;
	setp.ge.s32 	%p6, %r12, %r16;
	setp.ge.s32 	%p7, %r11, %r15;
	or.pred  	%p8, %p6, %p7;
	setp.ge.s32 	%p9, %r28, %r13;
	or.pred  	%p10, %p8, %p9;
	@%p10 bra 	$L__BB17_4;
	mad.lo.s32 	%r30, %r15, %r12, %r11;
	mad.lo.s32 	%r31, %r30, %r13, %r28;
	mov.u32 	%r32, _ZZ30transpose_shm_bank_kerneltmpltILi1ELi2ELi0ELi8ELi10ELi10EEvPKfPfiiiE6buffer;
	mad.lo.s32 	%r33, %r8, 400, %r32;
	mad.lo.s32 	%r34, %r5, 40, %r33;
	shl.b32 	%r35, %r2, 2;
	add.s32 	%r36, %r34, %r35;
	ld.shared.f32 	%f2, [%r36];
	cvta.to.global.u64 	%rd6, %rd2;
	mul.wide.s32 	%rd7, %r31, 4;
	add.s64 	%rd8, %rd6, %rd7;
	st.global.f32 	[%rd8], %f2;
$L__BB17_4:
	ret;

}
	// .globl	_Z30transpose_shm_bank_kerneltmpltILi2ELi0ELi1ELi8ELi8ELi9EEvPKfPfiii
.visible .entry _Z30transpose_shm_bank_kerneltmpltILi2ELi0ELi1ELi8ELi8ELi9EEvPKfPfiii(
	.param .u64 .ptr .align 1 _Z30transpose_shm_bank_kerneltmpltILi2ELi0ELi1ELi8ELi8ELi9EEvPKfPfiii_param_0,
	.param .u64 .ptr .align 1 _Z30transpose_shm_bank_kerneltmpltILi2ELi0ELi1ELi8ELi8ELi9EEvPKfPfiii_param_1,
	.param .u32 _Z30transpose_shm_bank_kerneltmpltILi2ELi0ELi1ELi8ELi8ELi9EEvPKfPfiii_param_2,
	.param .u32 _Z30transpose_shm_bank_kerneltmpltILi2ELi0ELi1ELi8ELi8ELi9EEvPKfPfiii_param_3,
	.param .u32 _Z30transpose_shm_bank_kerneltmpltILi2ELi0ELi1ELi8ELi8ELi9EEvPKfPfiii_param_4
)
{
	.reg .pred 	%p<11>;
	.reg .b32 	%r<37>;
	.reg .b32 	%f<3>;
	.reg .b64 	%rd<9>;
	// demoted variable
	.shared .align 4 .b8 _ZZ30transpose_shm_bank_kerneltmpltILi2ELi0ELi1ELi8ELi8ELi9EEvPKfPfiiiE6buffer[2304];
	ld.param.u64 	%rd1, [_Z30transpose_shm_bank_kerneltmpltILi2ELi0ELi1ELi8ELi8ELi9EEvPKfPfiii_param_0];
	ld.param.u64 	%rd2, [_Z30transpose_shm_bank_kerneltmpltILi2ELi0ELi1ELi8ELi8ELi9EEvPKfPfiii_param_1];
	ld.param.u32 	%r13, [_Z30transpose_shm_bank_kerneltmpltILi2ELi0ELi1ELi8ELi8ELi9EEvPKfPfiii_param_2];
	ld.param.u32 	%r16, [_Z30transpose_shm_bank_kerneltmpltILi2ELi0ELi1ELi8ELi8ELi9EEvPKfPfiii_param_3];
	ld.param.u32 	%r15, [_Z30transpose_shm_bank_kerneltmpltILi2ELi0ELi1ELi8ELi8ELi9EEvPKfPfiii_param_4];
	mov.u32 	%r17, %ctaid.x;
	shl.b32 	%r1, %r17, 3;
	mov.u32 	%r2, %tid.x;
	add.s32 	%r3, %r1, %r2;
	mov.u32 	%r18, %ctaid.y;
	shl.b32 	%r4, %r18, 3;
	mov.u32 	%r5, %tid.y;
	add.s32 	%r19, %r4, %r5;
	mov.u32 	%r20, %ctaid.z;
	shl.b32 	%r7, %r20, 3;
	mov.u32 	%r8, %tid.z;
	add.s32 	%r9, %r7, %r8;
	setp.ge.s32 	%p1, %r9, %r13;
	setp.ge.s32 	%p2, %r19, %r16;
	or.pred  	%p3, %p1, %p2;
	setp.ge.s32 	%p4, %r3, %r15;
	or.pred  	%p5, %p3, %p4;
	@%p5 bra 	$L__BB18_2;
	cvta.to.global.u64 	%rd3, %rd1;
	mad.lo.s32 	%r21, %r16, %r9, %r19;
	mad.lo.s32 	%r22, %r21, %r15, %r3;
	mul.wide.s32 	%rd4, %r22, 4;
	add.s64 	%rd5, %rd3, %rd4;
	ld.global.f32 	%f1, [%rd5];
	mov.u32 	%r23, _ZZ30transpose_shm_bank_kerneltmpltILi2ELi0ELi1ELi8ELi8ELi9EEvPKfPfiiiE6buffer;
	mad.lo.s32 	%r24, %r2, 288, %r23;
	mad.lo.s32 	%r25, %r8, 36, %r24;
	shl.b32 	%r26, %r5, 2;
	add.s32 	%r27, %r25, %r26;
	st.shared.f32 	[%r27], %f1;
$L__BB18_2:
	bar.sync 	0;
	add.s32 	%r28, %r4, %r2;
	add.s32 	%r29, %r7, %r5;
	add.s32 	%r12, %r1, %r8;
	setp.ge.s32 	%p6, %r12, %r15;
	setp.ge.s32 	%p7, %r29, %r13;
	or.pred  	%p8, %p6, %p7;
	setp.ge.s32 	%p9, %r28, %r16;
	or.pred  	%p10, %p8, %p9;
	@%p10 bra 	$L__BB18_4;
	mad.lo.s32 	%r30, %r13, %r12, %r29;
	mad.lo.s32 	%r31, %r30, %r16, %r28;
	mov.u32 	%r32, _ZZ30transpose_shm_bank_kerneltmpltILi2ELi0ELi1ELi8ELi8ELi9EEvPKfPfiiiE6buffer;
	mad.lo.s32 	%r33, %r8, 288, %r32;
	mad.lo.s32 	%r34, %r5, 36, %r33;
	shl.b32 	%r35, %r2, 2;
	add.s32 	%r36, %r34, %r35;
	ld.shared.f32 	%f2, [%r36];
	cvta.to.global.u64 	%rd6, %rd2;
	mul.wide.s32 	%rd7, %r31, 4;
	add.s64 	%rd8, %rd6, %rd7;
	st.global.f32 	[%rd8], %f2;
$L__BB18_4:
	ret;

}
	// .globl	_Z30transpose_shm_bank_kerneltmpltILi2ELi1ELi0ELi8ELi12ELi9EEvPKfPfiii
.visible .entry _Z30transpose_shm_bank_kerneltmpltILi2ELi1ELi0ELi8ELi12ELi9EEvPKfPfiii(
	.param .u64 .ptr .align 1 _Z30transpose_shm_bank_kerneltmpltILi2ELi1ELi0ELi8ELi12ELi9EEvPKfPfiii_param_0,
	.param .u64 .ptr .align 1 _Z30transpose_shm_bank_kerneltmpltILi2ELi1ELi0ELi8ELi12ELi9EEvPKfPfiii_param_1,
	.param .u32 _Z30transpose_shm_bank_kerneltmpltILi2ELi1ELi0ELi8ELi12ELi9EEvPKfPfiii_param_2,
	.param .u32 _Z30transpose_shm_bank_kerneltmpltILi2ELi1ELi0ELi8ELi12ELi9EEvPKfPfiii_param_3,
	.param .u32 _Z30transpose_shm_bank_kerneltmpltILi2ELi1ELi0ELi8ELi12ELi9EEvPKfPfiii_param_4
)
{
	.reg .pred 	%p<11>;
	.reg .b32 	%r<35>;
	.reg .b32 	%f<3>;
	.reg .b64 	%rd<9>;
	// demoted variable
	.shared .align 4 .b8 _ZZ30transpose_shm_bank_kerneltmpltILi2ELi1ELi0ELi8ELi12ELi9EEvPKfPfiiiE6buffer[3456];
	ld.param.u64 	%rd1, [_Z30transpose_shm_bank_kerneltmpltILi2ELi1ELi0ELi8ELi12ELi9EEvPKfPfiii_param_0];
	ld.param.u64 	%rd2, [_Z30transpose_shm_bank_kerneltmpltILi2ELi1ELi0ELi8ELi12ELi9EEvPKfPfiii_param_1];
	ld.param.u32 	%r11, [_Z30transpose_shm_bank_kerneltmpltILi2ELi1ELi0ELi8ELi12ELi9EEvPKfPfiii_param_2];
	ld.param.u32 	%r14, [_Z30transpose_shm_bank_kerneltmpltILi2ELi1ELi0ELi8ELi12ELi9EEvPKfPfiii_param_3];
	ld.param.u32 	%r13, [_Z30transpose_shm_bank_kerneltmpltILi2ELi1ELi0ELi8ELi12ELi9EEvPKfPfiii_param_4];
	mov.u32 	%r15, %ctaid.x;
	shl.b32 	%r1, %r15, 3;
	mov.u32 	%r2, %tid.x;
	add.s32 	%r3, %r1, %r2;
	mov.u32 	%r16, %ctaid.y;
	shl.b32 	%r17, %r16, 3;
	mov.u32 	%r4, %tid.y;
	add.s32 	%r18, %r17, %r4;
	mov.u32 	%r19, %ctaid.z;
	shl.b32 	%r6, %r19, 3;
	mov.u32 	%r7, %tid.z;
	add.s32 	%r8, %r6, %r7;
	setp.ge.s32 	%p1, %r8, %r11;
	setp.ge.s32 	%p2, %r18, %r14;
	or.pred  	%p3, %p1, %p2;
	setp.ge.s32 	%p4, %r3, %r13;
	or.pred  	%p5, %p3, %p4;
	@%p5 bra 	$L__BB19_2;
	cvta.to.global.u64 	%rd3, %rd1;
	mad.lo.s32 	%r20, %r14, %r8, %r18;
	mad.lo.s32 	%r21, %r20, %r13, %r3;
	mul.wide.s32 	%rd4, %r21, 4;
	add.s64 	%rd5, %rd3, %rd4;
	ld.global.f32 	%f1, [%rd5];
	mov.u32 	%r22, _ZZ30transpose_shm_bank_kerneltmpltILi2ELi1ELi0ELi8ELi12ELi9EEvPKfPfiiiE6buffer;
	mad.lo.s32 	%r23, %r2, 432, %r22;
	mad.lo.s32 	%r24, %r4, 36, %r23;
	shl.b32 	%r25, %r7, 2;
	add.s32 	%r26, %r24, %r25;
	st.shared.f32 	[%r26], %f1;
$L__BB19_2:
	setp.ge.s32 	%p6, %r18, %r14;
	bar.sync 	0;
	add.s32 	%r27, %r6, %r2;
	add.s32 	%r10, %r1, %r7;
	setp.ge.s32 	%p7, %r10, %r13;
	or.pred  	%p8, %p7, %p6;
	setp.ge.s32 	%p9, %r27, %r11;
	or.pred  	%p10, %p8, %p9;
	@%p10 bra 	$L__BB19_4;
	mad.lo.s32 	%r28, %r14, %r10, %r18;
	mad.lo.s32 	%r29, %r28, %r11, %r27;
	mov.u32 	%r30, _ZZ30transpose_shm_bank_kerneltmpltILi2ELi1ELi0ELi8ELi12ELi9EEvPKfPfiiiE6buffer;
	mad.lo.s32 	%r31, %r7, 432, %r30;
	mad.lo.s32 	%r32, %r4, 36, %r31;
	shl.b32 	%r33, %r2, 2;
	add.s32 	%r34, %r32, %r33;
	ld.shared.f32 	%f2, [%r34];
	cvta.to.global.u64 	%rd6, %rd2;
	mul.wide.s32 	%rd7, %r29, 4;
	add.s64 	%rd8, %rd6, %rd7;
	st.global.f32 	[%rd8], %f2;
$L__BB19_4:
	ret;

}


// ===== COMPILED SASS (sm_100) =====

	.target	sm_100

	.elftype	@"ET_EXEC"


//--------------------- .note.nv.tkinfo           --------------------------
	.section	.note.nv.tkinfo,"",@"SHT_NOTE"
	.sectionflags	@"SHF_NOTE_NV_TKINFO"
	.tkinfo
        /*0018*/ 	.word	0x00000002
        /*0030*/ 	.string	""
        /*0030*/ 	.string	"ptxas"
        /*0030*/ 	.string	"Cuda compilation tools, release 13.0, V13.0.88"
        /*0030*/ 	.string	"Build cuda_13.0.r13.0/compiler.36424714_0"
        /*0030*/ 	.string	"-arch sm_100 -m 64 "



//--------------------- .note.nv.cuinfo           --------------------------
	.section	.note.nv.cuinfo,"",@"SHT_NOTE"
	.sectionflags	@"SHF_NOTE_NV_CUINFO"
        /*0018*/ 	.short	0x0002
        /*001a*/ 	.short	0x0064
        /*001c*/ 	.short	0x0082
	.zero		2


//--------------------- .nv.info                  --------------------------
	.section	.nv.info,"",@"SHT_CUDA_INFO"
	.align	4


	//----- nvinfo : EIATTR_REGCOUNT
	.align		4
        /*0000*/ 	.byte	0x04, 0x2f
        /*0002*/ 	.short	(.L_1 - .L_0)
	.align		4
.L_0:
        /*0004*/ 	.word	index@(_Z23transpose_simple_kernelPKfPfiiiiii)
        /*0008*/ 	.word	0x00000010


	//----- nvinfo : EIATTR_FRAME_SIZE
	.align		4
.L_1:
        /*000c*/ 	.byte	0x04, 0x11
        /*000e*/ 	.short	(.L_3 - .L_2)
	.align		4
.L_2:
        /*0010*/ 	.word	index@(_Z23transpose_simple_kernelPKfPfiiiiii)
        /*0014*/ 	.word	0x00000000


	//----- nvinfo : EIATTR_REGCOUNT
	.align		4
.L_3:
        /*0018*/ 	.byte	0x04, 0x2f
        /*001a*/ 	.short	(.L_5 - .L_4)
	.align		4
.L_4:
        /*001c*/ 	.word	index@(_Z28transpose_simple_kerneltmpltILi0ELi1ELi2EEvPKfPfiii)
        /*0020*/ 	.word	0x0000000a


	//----- nvinfo : EIATTR_FRAME_SIZE
	.align		4
.L_5:
        /*0024*/ 	.byte	0x04, 0x11
        /*0026*/ 	.short	(.L_7 - .L_6)
	.align		4
.L_6:
        /*0028*/ 	.word	index@(_Z28transpose_simple_kerneltmpltILi0ELi1ELi2EEvPKfPfiii)
        /*002c*/ 	.word	0x00000000


	//----- nvinfo : EIATTR_REGCOUNT
	.align		4
.L_7:
        /*0030*/ 	.byte	0x04, 0x2f
        /*0032*/ 	.short	(.L_9 - .L_8)
	.align		4
.L_8:
        /*0034*/ 	.word	index@(_Z28transpose_simple_kerneltmpltILi0ELi2ELi1EEvPKfPfiii)
        /*0038*/ 	.word	0x0000000a


	//----- nvinfo : EIATTR_FRAME_SIZE
	.align		4
.L_9:
        /*003c*/ 	.byte	0x04, 0x11
        /*003e*/ 	.short	(.L_11 - .L_10)
	.align		4
.L_10:
        /*0040*/ 	.word	index@(_Z28transpose_simple_kerneltmpltILi0ELi2ELi1EEvPKfPfiii)
        /*0044*/ 	.word	0x00000000


	//----- nvinfo : EIATTR_REGCOUNT
	.align		4
.L_11:
        /*0048*/ 	.byte	0x04, 0x2f
        /*004a*/ 	.short	(.L_13 - .L_12)
	.align		4
.L_12:
        /*004c*/ 	.word	index@(_Z28transpose_simple_kerneltmpltILi1ELi0ELi2EEvPKfPfiii)
        /*0050*/ 	.word	0x0000000a


	//----- nvinfo : EIATTR_FRAME_SIZE
	.align		4
.L_13:
        /*0054*/ 	.byte	0x04, 0x11
        /*0056*/ 	.short	(.L_15 - .L_14)
	.align		4
.L_14:
        /*0058*/ 	.word	index@(_Z28transpose_simple_kerneltmpltILi1ELi0ELi2EEvPKfPfiii)
        /*005c*/ 	.word	0x00000000


	//----- nvinfo : EIATTR_REGCOUNT
	.align		4
.L_15:
        /*0060*/ 	.byte	0x04, 0x2f
        /*0062*/ 	.short	(.L_17 - .L_16)
	.align		4
.L_16:
        /*0064*/ 	.word	index@(_Z28transpose_simple_kerneltmpltILi1ELi2ELi0EEvPKfPfiii)
        /*0068*/ 	.word	0x0000000a


	//----- nvinfo : EIATTR_FRAME_SIZE
	.align		4
.L_17:
        /*006c*/ 	.byte	0x04, 0x11
        /*006e*/ 	.short	(.L_19 - .L_18)
	.align		4
.L_18:
        /*0070*/ 	.word	index@(_Z28transpose_simple_kerneltmpltILi1ELi2ELi0EEvPKfPfiii)
        /*0074*/ 	.word	0x00000000


	//----- nvinfo : EIATTR_REGCOUNT
	.align		4
.L_19:
        /*0078*/ 	.byte	0x04, 0x2f
        /*007a*/ 	.short	(.L_21 - .L_20)
	.align		4
.L_20:
        /*007c*/ 	.word	index@(_Z28transpose_simple_kerneltmpltILi2ELi0ELi1EEvPKfPfiii)
        /*0080*/ 	.word	0x0000000a


	//----- nvinfo : EIATTR_FRAME_SIZE
	.align		4
.L_21:
        /*0084*/ 	.byte	0x04, 0x11
        /*0086*/ 	.short	(.L_23 - .L_22)
	.align		4
.L_22:
        /*0088*/ 	.word	index@(_Z28transpose_simple_kerneltmpltILi2ELi0ELi1EEvPKfPfiii)
        /*008c*/ 	.word	0x00000000


	//----- nvinfo : EIATTR_REGCOUNT
	.align		4
.L_23:
        /*0090*/ 	.byte	0x04, 0x2f
        /*0092*/ 	.short	(.L_25 - .L_24)
	.align		4
.L_24:
        /*0094*/ 	.word	index@(_Z28transpose_simple_kerneltmpltILi2ELi1ELi0EEvPKfPfiii)
        /*0098*/ 	.word	0x0000000a


	//----- nvinfo : EIATTR_FRAME_SIZE
	.align		4
.L_25:
        /*009c*/ 	.byte	0x04, 0x11
        /*009e*/ 	.short	(.L_27 - .L_26)
	.align		4
.L_26:
        /*00a0*/ 	.word	index@(_Z28transpose_simple_kerneltmpltILi2ELi1ELi0EEvPKfPfiii)
        /*00a4*/ 	.word	0x00000000


	//----- nvinfo : EIATTR_REGCOUNT
	.align		4
.L_27:
        /*00a8*/ 	.byte	0x04, 0x2f
        /*00aa*/ 	.short	(.L_29 - .L_28)
	.align		4
.L_28:
        /*00ac*/ 	.word	index@(_Z20transpose_shm_kernelPKfPfiiiiii)
        /*00b0*/ 	.word	0x00000013


	//----- nvinfo : EIATTR_FRAME_SIZE
	.align		4
.L_29:
        /*00b4*/ 	.byte	0x04, 0x11
        /*00b6*/ 	.short	(.L_31 - .L_30)
	.align		4
.L_30:
        /*00b8*/ 	.word	index@(_Z20transpose_shm_kernelPKfPfiiiiii)
        /*00bc*/ 	.word	0x00000000


	//----- nvinfo : EIATTR_REGCOUNT
	.align		4
.L_31:
        /*00c0*/ 	.byte	0x04, 0x2f
        /*00c2*/ 	.short	(.L_33 - .L_32)
	.align		4
.L_32:
        /*00c4*/ 	.word	index@(_Z25transpose_shm_kerneltmpltILi0ELi1ELi2EEvPKfPfiii)
        /*00c8*/ 	.word	0x0000000e


	//----- nvinfo : EIATTR_FRAME_SIZE
	.align		4
.L_33:
        /*00cc*/ 	.byte	0x04, 0x11
        /*00ce*/ 	.short	(.L_35 - .L_34)
	.align		4
.L_34:
        /*00d0*/ 	.word	index@(_Z25transpose_shm_kerneltmpltILi0ELi1ELi2EEvPKfPfiii)
        /*00d4*/ 	.word	0x00000000


	//----- nvinfo : EIATTR_REGCOUNT
	.align		4
.L_35:
        /*00d8*/ 	.byte	0x04, 0x2f
        /*00da*/ 	.short	(.L_37 - .L_36)
	.align		4
.L_36:
        /*00dc*/ 	.word	index@(_Z25transpose_shm_kerneltmpltILi0ELi2ELi1EEvPKfPfiii)
        /*00e0*/ 	.word	0x0000000e


	//----- nvinfo : EIATTR_FRAME_SIZE
	.align		4
.L_37:
        /*00e4*/ 	.byte	0x04, 0x11
        /*00e6*/ 	.short	(.L_39 - .L_38)
	.align		4
.L_38:
        /*00e8*/ 	.word	index@(_Z25transpose_shm_kerneltmpltILi0ELi2ELi1EEvPKfPfiii)
        /*00ec*/ 	.word	0x00000000


	//----- nvinfo : EIATTR_REGCOUNT
	.align		4
.L_39:
        /*00f0*/ 	.byte	0x04, 0x2f
        /*00f2*/ 	.short	(.L_41 - .L_40)
	.align		4
.L_40:
        /*00f4*/ 	.word	index@(_Z25transpose_shm_kerneltmpltILi1ELi0ELi2EEvPKfPfiii)
        /*00f8*/ 	.word	0x00000010


	//----- nvinfo : EIATTR_FRAME_SIZE
	.align		4
.L_41:
        /*00fc*/ 	.byte	0x04, 0x11
        /*00fe*/ 	.short	(.L_43 - .L_42)
	.align		4
.L_42:
        /*0100*/ 	.word	index@(_Z25transpose_shm_kerneltmpltILi1ELi0ELi2EEvPKfPfiii)
        /*0104*/ 	.word	0x00000000


	//----- nvinfo : EIATTR_REGCOUNT
	.align		4
.L_43:
        /*0108*/ 	.byte	0x04, 0x2f
        /*010a*/ 	.short	(.L_45 - .L_44)
	.align		4
.L_44:
        /*010c*/ 	.word	index@(_Z25transpose_shm_kerneltmpltILi1ELi2ELi0EEvPKfPfiii)
        /*0110*/ 	.word	0x00000010


	//----- nvinfo : EIATTR_FRAME_SIZE
	.align		4
.L_45:
        /*0114*/ 	.byte	0x04, 0x11
        /*0116*/ 	.short	(.L_47 - .L_46)
	.align		4
.L_46:
        /*0118*/ 	.word	index@(_Z25transpose_shm_kerneltmpltILi1ELi2ELi0EEvPKfPfiii)
        /*011c*/ 	.word	0x00000000


	//----- nvinfo : EIATTR_REGCOUNT
	.align		4
.L_47:
        /*0120*/ 	.byte	0x04, 0x2f
        /*0122*/ 	.short	(.L_49 - .L_48)
	.align		4
.L_48:
        /*0124*/ 	.word	index@(_Z25transpose_shm_kerneltmpltILi2ELi0ELi1EEvPKfPfiii)
        /*0128*/ 	.word	0x00000010


	//----- nvinfo : EIATTR_FRAME_SIZE
	.align		4
.L_49:
        /*012c*/ 	.byte	0x04, 0x11
        /*012e*/ 	.short	(.L_51 - .L_50)
	.align		4
.L_50:
        /*0130*/ 	.word	index@(_Z25transpose_shm_kerneltmpltILi2ELi0ELi1EEvPKfPfiii)
        /*0134*/ 	.word	0x00000000


	//----- nvinfo : EIATTR_REGCOUNT
	.align		4
.L_51:
        /*0138*/ 	.byte	0x04, 0x2f
        /*013a*/ 	.short	(.L_53 - .L_52)
	.align		4
.L_52:
        /*013c*/ 	.word	index@(_Z25transpose_shm_kerneltmpltILi2ELi1ELi0EEvPKfPfiii)
        /*0140*/ 	.word	0x00000010


	//----- nvinfo : EIATTR_FRAME_SIZE
	.align		4
.L_53:
        /*0144*/ 	.byte	0x04, 0x11
        /*0146*/ 	.short	(.L_55 - .L_54)
	.align		4
.L_54:
        /*0148*/ 	.word	index@(_Z25transpose_shm_kerneltmpltILi2ELi1ELi0EEvPKfPfiii)
        /*014c*/ 	.word	0x00000000


	//----- nvinfo : EIATTR_REGCOUNT
	.align		4
.L_55:
        /*0150*/ 	.byte	0x04, 0x2f
        /*0152*/ 	.short	(.L_57 - .L_56)
	.align		4
.L_56:
        /*0154*/ 	.word	index@(_Z30transpose_shm_bank_kerneltmpltILi0ELi1ELi2ELi8ELi8ELi8EEvPKfPfiii)
        /*0158*/ 	.word	0x0000000e


	//----- nvinfo : EIATTR_FRAME_SIZE
	.align		4
.L_57:
        /*015c*/ 	.byte	0x04, 0x11
        /*015e*/ 	.short	(.L_59 - .L_58)
	.align		4
.L_58:
        /*0160*/ 	.word	index@(_Z30transpose_shm_bank_kerneltmpltILi0ELi1ELi2ELi8ELi8ELi8EEvPKfPfiii)
        /*0164*/ 	.word	0x00000000


	//----- nvinfo : EIATTR_REGCOUNT
	.align		4
.L_59:
        /*0168*/ 	.byte	0x04, 0x2f
        /*016a*/ 	.short	(.L_61 - .L_60)
	.align		4
.L_60:
        /*016c*/ 	.word	index@(_Z30transpose_shm_bank_kerneltmpltILi0ELi2ELi1ELi8ELi8ELi12EEvPKfPfiii)
        /*0170*/ 	.word	0x0000000e


	//----- nvinfo : EIATTR_FRAME_SIZE
	.align		4
.L_61:
        /*0174*/ 	.byte	0x04, 0x11
        /*0176*/ 	.short	(.L_63 - .L_62)
	.align		4
.L_62:
        /*0178*/ 	.word	index@(_Z30transpose_shm_bank_kerneltmpltILi0ELi2ELi1ELi8ELi8ELi12EEvPKfPfiii)
        /*017c*/ 	.word	0x00000000


	//----- nvinfo : EIATTR_REGCOUNT
	.align		4
.L_63:
        /*0180*/ 	.byte	0x04, 0x2f
        /*0182*/ 	.short	(.L_65 - .L_64)
	.align		4
.L_64:
        /*0184*/ 	.word	index@(_Z30transpose_shm_bank_kerneltmpltILi1ELi0ELi2ELi8ELi9ELi8EEvPKfPfiii)
        /*0188*/ 	.word	0x00000010


	//----- nvinfo : EIATTR_FRAME_SIZE
	.align		4
.L_65:
        /*018c*/ 	.byte	0x04, 0x11
        /*018e*/ 	.short	(.L_67 - .L_66)
	.align		4
.L_66:
        /*0190*/ 	.word	index@(_Z30transpose_shm_bank_kerneltmpltILi1ELi0ELi2ELi8ELi9ELi8EEvPKfPfiii)
        /*0194*/ 	.word	0x00000000


	//----- nvinfo : EIATTR_REGCOUNT
	.align		4
.L_67:
        /*0198*/ 	.byte	0x04, 0x2f
        /*019a*/ 	.short	(.L_69 - .L_68)
	.align		4
.L_68:
        /*019c*/ 	.word	index@(_Z30transpose_shm_bank_kerneltmpltILi1ELi2ELi0ELi8ELi10ELi10EEvPKfPfiii)
        /*01a0*/ 	.word	0x0000000e


	//----- nvinfo : EIATTR_FRAME_SIZE
	.align		4
.L_69:
        /*01a4*/ 	.byte	0x04, 0x11
        /*01a6*/ 	.short	(.L_71 - .L_70)
	.align		4
.L_70:
        /*01a8*/ 	.word	index@(_Z30transpose_shm_bank_kerneltmpltILi1ELi2ELi0ELi8ELi10ELi10EEvPKfPfiii)
        /*01ac*/ 	.word	0x00000000


	//----- nvinfo : EIATTR_REGCOUNT
	.align		4
.L_71:
        /*01b0*/ 	.byte	0x04, 0x2f
        /*01b2*/ 	.short	(.L_73 - .L_72)
	.align		4
.L_72:
        /*01b4*/ 	.word	index@(_Z30transpose_shm_bank_kerneltmpltILi2ELi0ELi1ELi8ELi8ELi9EEvPKfPfiii)
        /*01b8*/ 	.word	0x0000000e


	//----- nvinfo : EIATTR_FRAME_SIZE
	.align		4
.L_73:
        /*01bc*/ 	.byte	0x04, 0x11
        /*01be*/ 	.short	(.L_75 - .L_74)
	.align		4
.L_74:
        /*01c0*/ 	.word	index@(_Z30transpose_shm_bank_kerneltmpltILi2ELi0ELi1ELi8ELi8ELi9EEvPKfPfiii)
        /*01c4*/ 	.word	0x00000000


	//----- nvinfo : EIATTR_REGCOUNT
	.align		4
.L_75:
        /*01c8*/ 	.byte	0x04, 0x2f
        /*01ca*/ 	.short	(.L_77 - .L_76)
	.align		4
.L_76:
        /*01cc*/ 	.word	index@(_Z30transpose_shm_bank_kerneltmpltILi2ELi1ELi0ELi8ELi12ELi9EEvPKfPfiii)
        /*01d0*/ 	.word	0x00000010


	//----- nvinfo : EIATTR_FRAME_SIZE
	.align		4
.L_77:
        /*01d4*/ 	.byte	0x04, 0x11
        /*01d6*/ 	.short	(.L_79 - .L_78)
	.align		4
.L_78:
        /*01d8*/ 	.word	index@(_Z30transpose_shm_bank_kerneltmpltILi2ELi1ELi0ELi8ELi12ELi9EEvPKfPfiii)
        /*01dc*/ 	.word	0x00000000


	//----- nvinfo : EIATTR_MIN_STACK_SIZE
	.align		4
.L_79:
        /*01e0*/ 	.byte	0x04, 0x12
        /*01e2*/ 	.short	(.L_81 - .L_80)
	.align		4
.L_80:
        /*01e4*/ 	.word	index@(_Z30transpose_shm_bank_kerneltmpltILi2ELi1ELi0ELi8ELi12ELi9EEvPKfPfiii)
        /*01e8*/ 	.word	0x00000000


	//----- nvinfo : EIATTR_MIN_STACK_SIZE
	.align		4
.L_81:
        /*01ec*/ 	.byte	0x04, 0x12
        /*01ee*/ 	.short	(.L_83 - .L_82)
	.align		4
.L_82:
        /*01f0*/ 	.word	index@(_Z30transpose_shm_bank_kerneltmpltILi2ELi0ELi1ELi8ELi8ELi9EEvPKfPfiii)
        /*01f4*/ 	.word	0x00000000


	//----- nvinfo : EIATTR_MIN_STACK_SIZE
	.align		4
.L_83:
        /*01f8*/ 	.byte	0x04, 0x12
        /*01fa*/ 	.short	(.L_85 - .L_84)
	.align		4
.L_84:
        /*01fc*/ 	.word	index@(_Z30transpose_shm_bank_kerneltmpltILi1ELi2ELi0ELi8ELi10ELi10EEvPKfPfiii)
        /*0200*/ 	.word	0x00000000


	//----- nvinfo : EIATTR_MIN_STACK_SIZE
	.align		4
.L_85:
        /*0204*/ 	.byte	0x04, 0x12
        /*0206*/ 	.short	(.L_87 - .L_86)
	.align		4
.L_86:
        /*0208*/ 	.word	index@(_Z30transpose_shm_bank_kerneltmpltILi1ELi0ELi2ELi8ELi9ELi8EEvPKfPfiii)
        /*020c*/ 	.word	0x00000000


	//----- nvinfo : EIATTR_MIN_STACK_SIZE
	.align		4
.L_87:
        /*0210*/ 	.byte	0x04, 0x12
        /*0212*/ 	.short	(.L_89 - .L_88)
	.align		4
.L_88:
        /*0214*/ 	.word	index@(_Z30transpose_shm_bank_kerneltmpltILi0ELi2ELi1ELi8ELi8ELi12EEvPKfPfiii)
        /*0218*/ 	.word	0x00000000


	//----- nvinfo : EIATTR_MIN_STACK_SIZE
	.align		4
.L_89:
        /*021c*/ 	.byte	0x04, 0x12
        /*021e*/ 	.short	(.L_91 - .L_90)
	.align		4
.L_90:
        /*0220*/ 	.word	index@(_Z30transpose_shm_bank_kerneltmpltILi0ELi1ELi2ELi8ELi8ELi8EEvPKfPfiii)
        /*0224*/ 	.word	0x00000000


	//----- nvinfo : EIATTR_MIN_STACK_SIZE
	.align		4
.L_91:
        /*0228*/ 	.byte	0x04, 0x12
        /*022a*/ 	.short	(.L_93 - .L_92)
	.align		4
.L_92:
        /*022c*/ 	.word	index@(_Z25transpose_shm_kerneltmpltILi2ELi1ELi0EEvPKfPfiii)
        /*0230*/ 	.word	0x00000000


	//----- nvinfo : EIATTR_MIN_STACK_SIZE
	.align		4
.L_93:
        /*0234*/ 	.byte	0x04, 0x12
        /*0236*/ 	.short	(.L_95 - .L_94)
	.align		4
.L_94:
        /*0238*/ 	.word	index@(_Z25transpose_shm_kerneltmpltILi2ELi0ELi1EEvPKfPfiii)
        /*023c*/ 	.word	0x00000000


	//----- nvinfo : EIATTR_MIN_STACK_SIZE
	.align		4
.L_95:
        /*0240*/ 	.byte	0x04, 0x12
        /*0242*/ 	.short	(.L_97 - .L_96)
	.align		4
.L_96:
        /*0244*/ 	.word	index@(_Z25transpose_shm_kerneltmpltILi1ELi2ELi0EEvPKfPfiii)
        /*0248*/ 	.word	0x00000000


	//----- nvinfo : EIATTR_MIN_STACK_SIZE
	.align		4
.L_97:
        /*024c*/ 	.byte	0x04, 0x12
        /*024e*/ 	.short	(.L_99 - .L_98)
	.align		4
.L_98:
        /*0250*/ 	.word	index@(_Z25transpose_shm_kerneltmpltILi1ELi0ELi2EEvPKfPfiii)
        /*0254*/ 	.word	0x00000000


	//----- nvinfo : EIATTR_MIN_STACK_SIZE
	.align		4
.L_99:
        /*0258*/ 	.byte	0x04, 0x12
        /*025a*/ 	.short	(.L_101 - .L_100)
	.align		4
.L_100:
        /*025c*/ 	.word	index@(_Z25transpose_shm_kerneltmpltILi0ELi2ELi1EEvPKfPfiii)
        /*0260*/ 	.word	0x00000000


	//----- nvinfo : EIATTR_MIN_STACK_SIZE
	.align		4
.L_101:
        /*0264*/ 	.byte	0x04, 0x12
        /*0266*/ 	.short	(.L_103 - .L_102)
	.align		4
.L_102:
        /*0268*/ 	.word	index@(_Z25transpose_shm_kerneltmpltILi0ELi1ELi2EEvPKfPfiii)
        /*026c*/ 	.word	0x00000000


	//----- nvinfo : EIATTR_MIN_STACK_SIZE
	.align		4
.L_103:
        /*0270*/ 	.byte	0x04, 0x12
        /*0272*/ 	.short	(.L_105 - .L_104)
	.align		4
.L_104:
        /*0274*/ 	.word	index@(_Z20transpose_shm_kernelPKfPfiiiiii)
        /*0278*/ 	.word	0x00000000


	//----- nvinfo : EIATTR_MIN_STACK_SIZE
	.align		4
.L_105:
        /*027c*/ 	.byte	0x04, 0x12
        /*027e*/ 	.short	(.L_107 - .L_106)
	.align		4
.L_106:
        /*0280*/ 	.word	index@(_Z28transpose_simple_kerneltmpltILi2ELi1ELi0EEvPKfPfiii)
        /*0284*/ 	.word	0x00000000


	//----- nvinfo : EIATTR_MIN_STACK_SIZE
	.align		4
.L_107:
        /*0288*/ 	.byte	0x04, 0x12
        /*028a*/ 	.short	(.L_109 - .L_108)
	.align		4
.L_108:
        /*028c*/ 	.word	index@(_Z28transpose_simple_kerneltmpltILi2ELi0ELi1EEvPKfPfiii)
        /*0290*/ 	.word	0x00000000


	//----- nvinfo : EIATTR_MIN_STACK_SIZE
	.align		4
.L_109:
        /*0294*/ 	.byte	0x04, 0x12
        /*0296*/ 	.short	(.L_111 - .L_110)
	.align		4
.L_110:
        /*0298*/ 	.word	index@(_Z28transpose_simple_kerneltmpltILi1ELi2ELi0EEvPKfPfiii)
        /*029c*/ 	.word	0x00000000


	//----- nvinfo : EIATTR_MIN_STACK_SIZE
	.align		4
.L_111:
        /*02a0*/ 	.byte	0x04, 0x12
        /*02a2*/ 	.short	(.L_113 - .L_112)
	.align		4
.L_112:
        /*02a4*/ 	.word	index@(_Z28transpose_simple_kerneltmpltILi1ELi0ELi2EEvPKfPfiii)
        /*02a8*/ 	.word	0x00000000


	//----- nvinfo : EIATTR_MIN_STACK_SIZE
	.align		4
.L_113:
        /*02ac*/ 	.byte	0x04, 0x12
        /*02ae*/ 	.short	(.L_115 - .L_114)
	.align		4
.L_114:
        /*02b0*/ 	.word	index@(_Z28transpose_simple_kerneltmpltILi0ELi2ELi1EEvPKfPfiii)
        /*02b4*/ 	.word	0x00000000


	//----- nvinfo : EIATTR_MIN_STACK_SIZE
	.align		4
.L_115:
        /*02b8*/ 	.byte	0x04, 0x12
        /*02ba*/ 	.short	(.L_117 - .L_116)
	.align		4
.L_116:
        /*02bc*/ 	.word	index@(_Z28transpose_simple_kerneltmpltILi0ELi1ELi2EEvPKfPfiii)
        /*02c0*/ 	.word	0x00000000


	//----- nvinfo : EIATTR_MIN_STACK_SIZE
	.align		4
.L_117:
        /*02c4*/ 	.byte	0x04, 0x12
        /*02c6*/ 	.short	(.L_119 - .L_118)
	.align		4
.L_118:
        /*02c8*/ 	.word	index@(_Z23transpose_simple_kernelPKfPfiiiiii)
        /*02cc*/ 	.word	0x00000000
.L_119:


//--------------------- .nv.compat                --------------------------
	.section	.nv.compat,"",@"SHT_CUDA_COMPAT_INFO"
	.align	4
        /*0000*/ 	.byte	0x02, 0x09, 0x00, 0x00, 0x02, 0x02, 0x01, 0x00, 0x02, 0x05, 0x05, 0x00, 0x03, 0x07, 0x01, 0x01
        /*0010*/ 	.byte	0x02, 0x03, 0x00, 0x00, 0x02, 0x06, 0x01, 0x00, 0x04, 0x0b, 0x08, 0x00, 0x09, 0x00, 0x00, 0x00
        /*0020*/ 	.byte	0x00, 0x00, 0x00, 0x00


//--------------------- .nv.info._Z30transpose_shm_bank_kerneltmpltILi2ELi1ELi0ELi8ELi12ELi9EEvPKfPfiii --------------------------
	.section	.nv.info._Z30transpose_shm_bank_kerneltmpltILi2ELi1ELi0ELi8ELi12ELi9EEvPKfPfiii,"",@"SHT_CUDA_INFO"
	.sectionflags	@""
	.align	4


	//----- nvinfo : EIATTR_CUDA_API_VERSION
	.align		4
        /*0000*/ 	.byte	0x04, 0x37
        /*0002*/ 	.short	(.L_121 - .L_120)
.L_120:
        /*0004*/ 	.word	0x00000082


	//----- nvinfo : EIATTR_KPARAM_INFO
	.align		4
.L_121:
        /*0008*/ 	.byte	0x04, 0x17
        /*000a*/ 	.short	(.L_123 - .L_122)
.L_122:
        /*000c*/ 	.word	0x00000000
        /*0010*/ 	.short	0x0004
        /*0012*/ 	.short	0x0018
        /*0014*/ 	.byte	0x00, 0xf0, 0x11, 0x00


	//----- nvinfo : EIATTR_KPARAM_INFO
	.align		4
.L_123:
        /*0018*/ 	.byte	0x04, 0x17
        /*001a*/ 	.short	(.L_125 - .L_124)
.L_124:
        /*001c*/ 	.word	0x00000000
        /*0020*/ 	.short	0x0003
        /*0022*/ 	.short	0x0014
        /*0024*/ 	.byte	0x00, 0xf0, 0x11, 0x00


	//----- nvinfo : EIATTR_KPARAM_INFO
	.align		4
.L_125:
        /*0028*/ 	.byte	0x04, 0x17
        /*002a*/ 	.short	(.L_127 - .L_126)
.L_126:
        /*002c*/ 	.word	0x00000000
        /*0030*/ 	.short	0x0002
        /*0032*/ 	.short	0x0010
        /*0034*/ 	.byte	0x00, 0xf0, 0x11, 0x00


	//----- nvinfo : EIATTR_KPARAM_INFO
	.align		4
.L_127:
        /*0038*/ 	.byte	0x04, 0x17
        /*003a*/ 	.short	(.L_129 - .L_128)
.L_128:
        /*003c*/ 	.word	0x00000000
        /*0040*/ 	.short	0x0001
        /*0042*/ 	.short	0x0008
        /*0044*/ 	.byte	0x00, 0xf5, 0x21, 0x00


	//----- nvinfo : EIATTR_KPARAM_INFO
	.align		4
.L_129:
        /*0048*/ 	.byte	0x04, 0x17
        /*004a*/ 	.short	(.L_131 - .L_130)
.L_130:
        /*004c*/ 	.word	0x00000000
        /*0050*/ 	.short	0x0000
        /*0052*/ 	.short	0x0000
        /*0054*/ 	.byte	0x00, 0xf5, 0x21, 0x00


	//----- nvinfo : EIATTR_SPARSE_MMA_MASK
	.align		4
.L_131:
        /*0058*/ 	.byte	0x03, 0x50
        /*005a*/ 	.short	0x0000


	//----- nvinfo : EIATTR_MAXREG_COUNT
	.align		4
        /*005c*/ 	.byte	0x03, 0x1b
        /*005e*/ 	.short	0x00ff


	//----- nvinfo : EIATTR_NUM_BARRIERS
	.align		4
        /*0060*/ 	.byte	0x02, 0x4c
        /*0062*/ 	.byte	0x01
	.zero		1


	//----- nvinfo : EIATTR_MERCURY_ISA_VERSION
	.align		4
        /*0064*/ 	.byte	0x03, 0x5f
        /*0066*/ 	.short	0x0101


	//----- nvinfo : EIATTR_VRC_CTA_INIT_COUNT
	.align		4
        /*0068*/ 	.byte	0x02, 0x4a
	.zero		1
	.zero		1


	//----- nvinfo : EIATTR_EXIT_INSTR_OFFSETS
	.align		4
        /*006c*/ 	.byte	0x04, 0x1c
        /*006e*/ 	.short	(.L_133 - .L_132)


	//   ....[0]....
.L_132:
        /*0070*/ 	.word	0x00000210


	//   ....[1]....
        /*0074*/ 	.word	0x000002e0


	//----- nvinfo : EIATTR_CBANK_PARAM_SIZE
	.align		4
.L_133:
        /*0078*/ 	.byte	0x03, 0x19
        /*007a*/ 	.short	0x001c


	//----- nvinfo : EIATTR_PARAM_CBANK
	.align		4
        /*007c*/ 	.byte	0x04, 0x0a
        /*007e*/ 	.short	(.L_135 - .L_134)
	.align		4
.L_134:
        /*0080*/ 	.word	index@(.nv.constant0._Z30transpose_shm_bank_kerneltmpltILi2ELi1ELi0ELi8ELi12ELi9EEvPKfPfiii)
        /*0084*/ 	.short	0x0380
        /*0086*/ 	.short	0x001c


	//----- nvinfo : EIATTR_SW_WAR
	.align		4
.L_135:
        /*0088*/ 	.byte	0x04, 0x36
        /*008a*/ 	.short	(.L_137 - .L_136)
.L_136:
        /*008c*/ 	.word	0x00000008
.L_137:


//--------------------- .nv.info._Z30transpose_shm_bank_kerneltmpltILi2ELi0ELi1ELi8ELi8ELi9EEvPKfPfiii --------------------------
	.section	.nv.info._Z30transpose_shm_bank_kerneltmpltILi2ELi0ELi1ELi8ELi8ELi9EEvPKfPfiii,"",@"SHT_CUDA_INFO"
	.sectionflags	@""
	.align	4


	//----- nvinfo : EIATTR_CUDA_API_VERSION
	.align		4
        /*0000*/ 	.byte	0x04, 0x37
        /*0002*/ 	.short	(.L_139 - .L_138)
.L_138:
        /*0004*/ 	.word	0x00000082


	//----- nvinfo : EIATTR_KPARAM_INFO
	.align		4
.L_139:
        /*0008*/ 	.byte	0x04, 0x17
        /*000a*/ 	.short	(.L_141 - .L_140)
.L_140:
        /*000c*/ 	.word	0x00000000
        /*0010*/ 	.short	0x0004
        /*0012*/ 	.short	0x0018
        /*0014*/ 	.byte	0x00, 0xf0, 0x11, 0x00


	//----- nvinfo : EIATTR_KPARAM_INFO
	.align		4
.L_141:
        /*0018*/ 	.byte	0x04, 0x17
        /*001a*/ 	.short	(.L_143 - .L_142)
.L_142:
        /*001c*/ 	.word	0x00000000
        /*0020*/ 	.short	0x0003
        /*0022*/ 	.short	0x0014
        /*0024*/ 	.byte	0x00, 0xf0, 0x11, 0x00


	//----- nvinfo : EIATTR_KPARAM_INFO
	.align		4
.L_143:
        /*0028*/ 	.byte	0x04, 0x17
        /*002a*/ 	.short	(.L_145 - .L_144)
.L_144:
        /*002c*/ 	.word	0x00000000
        /*0030*/ 	.short	0x0002
        /*0032*/ 	.short	0x0010
        /*0034*/ 	.byte	0x00, 0xf0, 0x11, 0x00


	//----- nvinfo : EIATTR_KPARAM_INFO
	.align		4
.L_145:
        /*0038*/ 	.byte	0x04, 0x17
        /*003a*/ 	.short	(.L_147 - .L_146)
.L_146:
        /*003c*/ 	.word	0x00000000
        /*0040*/ 	.short	0x0001
        /*0042*/ 	.short	0x0008
        /*0044*/ 	.byte	0x00, 0xf5, 0x21, 0x00


	//----- nvinfo : EIATTR_KPARAM_INFO
	.align		4
.L_147:
        /*0048*/ 	.byte	0x04, 0x17
        /*004a*/ 	.short	(.L_149 - .L_148)
.L_148:
        /*004c*/ 	.word	0x00000000
        /*0050*/ 	.short	0x0000
        /*0052*/ 	.short	0x0000
        /*0054*/ 	.byte	0x00, 0xf5, 0x21, 0x00


	//----- nvinfo : EIATTR_SPARSE_MMA_MASK
	.align		4
.L_149:
        /*0058*/ 	.byte	0x03, 0x50
        /*005a*/ 	.short	0x0000


	//----- nvinfo : EIATTR_MAXREG_COUNT
	.align		4
        /*005c*/ 	.byte	0x03, 0x1b
        /*005e*/ 	.short	0x00ff


	//----- nvinfo : EIATTR_NUM_BARRIERS
	.align		4
        /*0060*/ 	.byte	0x02, 0x4c
        /*0062*/ 	.byte	0x01
	.zero		1


	//----- nvinfo : EIATTR_MERCURY_ISA_VERSION
	.align		4
        /*0064*/ 	.byte	0x03, 0x5f
        /*0066*/ 	.short	0x0101


	//----- nvinfo : EIATTR_VRC_CTA_INIT_COUNT
	.align		4
        /*0068*/ 	.byte	0x02, 0x4a
	.zero		1
	.zero		1


	//----- nvinfo : EIATTR_EXIT_INSTR_OFFSETS
	.align		4
        /*006c*/ 	.byte	0x04, 0x1c
        /*006e*/ 	.short	(.L_151 - .L_150)


	//   ....[0]....
.L_150:
        /*0070*/ 	.word	0x00000230


	//   ....[1]....
        /*0074*/ 	.word	0x00000300


	//----- nvinfo : EIATTR_CBANK_PARAM_SIZE
	.align		4
.L_151:
        /*0078*/ 	.byte	0x03, 0x19
        /*007a*/ 	.short	0x001c


	//----- nvinfo : EIATTR_PARAM_CBANK
	.align		4
        /*007c*/ 	.byte	0x04, 0x0a
        /*007e*/ 	.short	(.L_153 - .L_152)
	.align		4
.L_152:
        /*0080*/ 	.word	index@(.nv.constant0._Z30transpose_shm_bank_kerneltmpltILi2ELi0ELi1ELi8ELi8ELi9EEvPKfPfiii)
        /*0084*/ 	.short	0x0380
        /*0086*/ 	.short	0x001c


	//----- nvinfo : EIATTR_SW_WAR
	.align		4
.L_153:
        /*0088*/ 	.byte	0x04, 0x36
        /*008a*/ 	.short	(.L_155 - .L_154)
.L_154:
        /*008c*/ 	.word	0x00000008
.L_155:


//--------------------- .nv.info._Z30transpose_shm_bank_kerneltmpltILi1ELi2ELi0ELi8ELi10ELi10EEvPKfPfiii --------------------------
	.section	.nv.info._Z30transpose_shm_bank_kerneltmpltILi1ELi2ELi0ELi8ELi10ELi10EEvPKfPfiii,"",@"SHT_CUDA_INFO"
	.sectionflags	@""
	.align	4


	//----- nvinfo : EIATTR_CUDA_API_VERSION
	.align		4
        /*0000*/ 	.byte	0x04, 0x37
        /*0002*/ 	.short	(.L_157 - .L_156)
.L_156:
        /*0004*/ 	.word	0x00000082


	//----- nvinfo : EIATTR_KPARAM_INFO
	.align		4
.L_157:
        /*0008*/ 	.byte	0x04, 0x17
        /*000a*/ 	.short	(.L_159 - .L_158)
.L_158:
        /*000c*/ 	.word	0x00000000
        /*0010*/ 	.short	0x0004
        /*0012*/ 	.short	0x0018
        /*0014*/ 	.byte	0x00, 0xf0, 0x11, 0x00


	//----- nvinfo : EIATTR_KPARAM_INFO
	.align		4
.L_159:
        /*0018*/ 	.byte	0x04, 0x17
        /*001a*/ 	.short	(.L_161 - .L_160)
.L_160:
        /*001c*/ 	.word	0x00000000
        /*0020*/ 	.short	0x0003
        /*0022*/ 	.short	0x0014
        /*0024*/ 	.byte	0x00, 0xf0, 0x11, 0x00


	//----- nvinfo : EIATTR_KPARAM_INFO
	.align		4
.L_161:
        /*0028*/ 	.byte	0x04, 0x17
        /*002a*/ 	.short	(.L_163 - .L_162)
.L_162:
        /*002c*/ 	.word	0x00000000
        /*0030*/ 	.short	0x0002
        /*0032*/ 	.short	0x0010
        /*0034*/ 	.byte	0x00, 0xf0, 0x11, 0x00


	//----- nvinfo : EIATTR_KPARAM_INFO
	.align		4
.L_163:
        /*0038*/ 	.byte	0x04, 0x17
        /*003a*/ 	.short	(.L_165 - .L_164)
.L_164:
        /*003c*/ 	.word	0x00000000
        /*0040*/ 	.short	0x0001
        /*0042*/ 	.short	0x0008
        /*0044*/ 	.byte	0x00, 0xf5, 0x21, 0x00


	//----- nvinfo : EIATTR_KPARAM_INFO
	.align		4
.L_165:
        /*0048*/ 	.byte	0x04, 0x17
        /*004a*/ 	.short	(.L_167 - .L_166)
.L_166:
        /*004c*/ 	.word	0x00000000
        /*0050*/ 	.short	0x0000
        /*0052*/ 	.short	0x0000
        /*0054*/ 	.byte	0x00, 0xf5, 0x21, 0x00


	//----- nvinfo : EIATTR_SPARSE_MMA_MASK
	.align		4
.L_167:
        /*0058*/ 	.byte	0x03, 0x50
        /*005a*/ 	.short	0x0000


	//----- nvinfo : EIATTR_MAXREG_COUNT
	.align		4
        /*005c*/ 	.byte	0x03, 0x1b
        /*005e*/ 	.short	0x00ff


	//----- nvinfo : EIATTR_NUM_BARRIERS
	.align		4
        /*0060*/ 	.byte	0x02, 0x4c
        /*0062*/ 	.byte	0x01
	.zero		1


	//----- nvinfo : EIATTR_MERCURY_ISA_VERSION
	.align		4
        /*0064*/ 	.byte	0x03, 0x5f
        /*0066*/ 	.short	0x0101


	//----- nvinfo : EIATTR_VRC_CTA_INIT_COUNT
	.align		4
        /*0068*/ 	.byte	0x02, 0x4a
	.zero		1
	.zero		1


	//----- nvinfo : EIATTR_EXIT_INSTR_OFFSETS
	.align		4
        /*006c*/ 	.byte	0x04, 0x1c
        /*006e*/ 	.short	(.L_169 - .L_168)


	//   ....[0]....
.L_168:
        /*0070*/ 	.word	0x00000230


	//   ....[1]....
        /*0074*/ 	.word	0x00000300


	//----- nvinfo : EIATTR_CBANK_PARAM_SIZE
	.align		4
.L_169:
        /*0078*/ 	.byte	0x03, 0x19
        /*007a*/ 	.short	0x001c


	//----- nvinfo : EIATTR_PARAM_CBANK
	.align		4
        /*007c*/ 	.byte	0x04, 0x0a
        /*007e*/ 	.short	(.L_171 - .L_170)
	.align		4
.L_170:
        /*0080*/ 	.word	index@(.nv.constant0._Z30transpose_shm_bank_kerneltmpltILi1ELi2ELi0ELi8ELi10ELi10EEvPKfPfiii)
        /*0084*/ 	.short	0x0380
        /*0086*/ 	.short	0x001c


	//----- nvinfo : EIATTR_SW_WAR
	.align		4
.L_171:
        /*0088*/ 	.byte	0x04, 0x36
        /*008a*/ 	.short	(.L_173 - .L_172)
.L_172:
        /*008c*/ 	.word	0x00000008
.L_173:


//--------------------- .nv.info._Z30transpose_shm_bank_kerneltmpltILi1ELi0ELi2ELi8ELi9ELi8EEvPKfPfiii --------------------------
	.section	.nv.info._Z30transpose_shm_bank_kerneltmpltILi1ELi0ELi2ELi8ELi9ELi8EEvPKfPfiii,"",@"SHT_CUDA_INFO"
	.sectionflags	@""
	.align	4


	//----- nvinfo : EIATTR_CUDA_API_VERSION
	.align		4
        /*0000*/ 	.byte	0x04, 0x37
        /*0002*/ 	.short	(.L_175 - .L_174)
.L_174:
        /*0004*/ 	.word	0x00000082


	//----- nvinfo : EIATTR_KPARAM_INFO
	.align		4
.L_175:
        /*0008*/ 	.byte	0x04, 0x17
        /*000a*/ 	.short	(.L_177 - .L_176)
.L_176:
        /*000c*/ 	.word	0x00000000
        /*0010*/ 	.short	0x0004
        /*0012*/ 	.short	0x0018
        /*0014*/ 	.byte	0x00, 0xf0, 0x11, 0x00


	//----- nvinfo : EIATTR_KPARAM_INFO
	.align		4
.L_177:
        /*0018*/ 	.byte	0x04, 0x17
        /*001a*/ 	.short	(.L_179 - .L_178)
.L_178:
        /*001c*/ 	.word	0x00000000
        /*0020*/ 	.short	0x0003
        /*0022*/ 	.short	0x0014
        /*0024*/ 	.byte	0x00, 0xf0, 0x11, 0x00


	//----- nvinfo : EIATTR_KPARAM_INFO
	.align		4
.L_179:
        /*0028*/ 	.byte	0x04, 0x17
        /*002a*/ 	.short	(.L_181 - .L_180)
.L_180:
        /*002c*/ 	.word	0x00000000
        /*0030*/ 	.short	0x0002
        /*0032*/ 	.short	0x0010
        /*0034*/ 	.byte	0x00, 0xf0, 0x11, 0x00


	//----- nvinfo : EIATTR_KPARAM_INFO
	.align		4
.L_181:
        /*0038*/ 	.byte	0x04, 0x17
        /*003a*/ 	.short	(.L_183 - .L_182)
.L_182:
        /*003c*/ 	.word	0x00000000
        /*0040*/ 	.short	0x0001
        /*0042*/ 	.short	0x0008
        /*0044*/ 	.byte	0x00, 0xf5, 0x21, 0x00


	//----- nvinfo : EIATTR_KPARAM_INFO
	.align		4
.L_183:
        /*0048*/ 	.byte	0x04, 0x17
        /*004a*/ 	.short	(.L_185 - .L_184)
.L_184:
        /*004c*/ 	.word	0x00000000
        /*0050*/ 	.short	0x0000
        /*0052*/ 	.short	0x0000
        /*0054*/ 	.byte	0x00, 0xf5, 0x21, 0x00


	//----- nvinfo : EIATTR_SPARSE_MMA_MASK
	.align		4
.L_185:
        /*0058*/ 	.byte	0x03, 0x50
        /*005a*/ 	.short	0x0000


	//----- nvinfo : EIATTR_MAXREG_COUNT
	.align		4
        /*005c*/ 	.byte	0x03, 0x1b
        /*005e*/ 	.short	0x00ff


	//----- nvinfo : EIATTR_NUM_BARRIERS
	.align		4
        /*0060*/ 	.byte	0x02, 0x4c
        /*0062*/ 	.byte	0x01
	.zero		1


	//----- nvinfo : EIATTR_MERCURY_ISA_VERSION
	.align		4
        /*0064*/ 	.byte	0x03, 0x5f
        /*0066*/ 	.short	0x0101


	//----- nvinfo : EIATTR_VRC_CTA_INIT_COUNT
	.align		4
        /*0068*/ 	.byte	0x02, 0x4a
	.zero		1
	.zero		1


	//----- nvinfo : EIATTR_EXIT_INSTR_OFFSETS
	.align		4
        /*006c*/ 	.byte	0x04, 0x1c
        /*006e*/ 	.short	(.L_187 - .L_186)


	//   ....[0]....
.L_186:
        /*0070*/ 	.word	0x00000220


	//   ....[1]....
        /*0074*/ 	.word	0x000002f0


	//----- nvinfo : EIATTR_CBANK_PARAM_SIZE
	.align		4
.L_187:
        /*0078*/ 	.byte	0x03, 0x19
        /*007a*/ 	.short	0x001c


	//----- nvinfo : EIATTR_PARAM_CBANK
	.align		4
        /*007c*/ 	.byte	0x04, 0x0a
        /*007e*/ 	.short	(.L_189 - .L_188)
	.align		4
.L_188:
        /*0080*/ 	.word	index@(.nv.constant0._Z30transpose_shm_bank_kerneltmpltILi1ELi0ELi2ELi8ELi9ELi8EEvPKfPfiii)
        /*0084*/ 	.short	0x0380
        /*0086*/ 	.short	0x001c


	//----- nvinfo : EIATTR_SW_WAR
	.align		4
.L_189:
        /*0088*/ 	.byte	0x04, 0x36
        /*008a*/ 	.short	(.L_191 - .L_190)
.L_190:
        /*008c*/ 	.word	0x00000008
.L_191:


//--------------------- .nv.info._Z30transpose_shm_bank_kerneltmpltILi0ELi2ELi1ELi8ELi8ELi12EEvPKfPfiii --------------------------
	.section	.nv.info._Z30transpose_shm_bank_kerneltmpltILi0ELi2ELi1ELi8ELi8ELi12EEvPKfPfiii,"",@"SHT_CUDA_INFO"
	.sectionflags	@""
	.align	4


	//----- nvinfo : EIATTR_CUDA_API_VERSION
	.align		4
        /*0000*/ 	.byte	0x04, 0x37
        /*0002*/ 	.short	(.L_193 - .L_192)
.L_192:
        /*0004*/ 	.word	0x00000082


	//----- nvinfo : EIATTR_KPARAM_INFO
	.align		4
.L_193:
        /*0008*/ 	.byte	0x04, 0x17
        /*000a*/ 	.short	(.L_195 - .L_194)
.L_194:
        /*000c*/ 	.word	0x00000000
        /*0010*/ 	.short	0x0004
        /*0012*/ 	.short	0x0018
        /*0014*/ 	.byte	0x00, 0xf0, 0x11, 0x00


	//----- nvinfo : EIATTR_KPARAM_INFO
	.align		4
.L_195:
        /*0018*/ 	.byte	0x04, 0x17
        /*001a*/ 	.short	(.L_197 - .L_196)
.L_196:
        /*001c*/ 	.word	0x00000000
        /*0020*/ 	.short	0x0003
        /*0022*/ 	.short	0x0014
        /*0024*/ 	.byte	0x00, 0xf0, 0x11, 0x00


	//----- nvinfo : EIATTR_KPARAM_INFO
	.align		4
.L_197:
        /*0028*/ 	.byte	0x04, 0x17
        /*002a*/ 	.short	(.L_199 - .L_198)
.L_198:
        /*002c*/ 	.word	0x00000000
        /*0030*/ 	.short	0x0002
        /*0032*/ 	.short	0x0010
        /*0034*/ 	.byte	0x00, 0xf0, 0x11, 0x00


	//----- nvinfo : EIATTR_KPARAM_INFO
	.align		4
.L_199:
        /*0038*/ 	.byte	0x04, 0x17
        /*003a*/ 	.short	(.L_201 - .L_200)
.L_200:
        /*003c*/ 	.word	0x00000000
        /*0040*/ 	.short	0x0001
        /*0042*/ 	.short	0x0008
        /*0044*/ 	.byte	0x00, 0xf5, 0x21, 0x00


	//----- nvinfo : EIATTR_KPARAM_INFO
	.align		4
.L_201:
        /*0048*/ 	.byte	0x04, 0x17
        /*004a*/ 	.short	(.L_203 - .L_202)
.L_202:
        /*004c*/ 	.word	0x00000000
        /*0050*/ 	.short	0x0000
        /*0052*/ 	.short	0x0000
        /*0054*/ 	.byte	0x00, 0xf5, 0x21, 0x00


	//----- nvinfo : EIATTR_SPARSE_MMA_MASK
	.align		4
.L_203:
        /*0058*/ 	.byte	0x03, 0x50
        /*005a*/ 	.short	0x0000


	//----- nvinfo : EIATTR_MAXREG_COUNT
	.align		4
        /*005c*/ 	.byte	0x03, 0x1b
        /*005e*/ 	.short	0x00ff


	//----- nvinfo : EIATTR_NUM_BARRIERS
	.align		4
        /*0060*/ 	.byte	0x02, 0x4c
        /*0062*/ 	.byte	0x01
	.zero		1


	//----- nvinfo : EIATTR_MERCURY_ISA_VERSION
	.align		4
        /*0064*/ 	.byte	0x03, 0x5f
        /*0066*/ 	.short	0x0101


	//----- nvinfo : EIATTR_VRC_CTA_INIT_COUNT
	.align		4
        /*0068*/ 	.byte	0x02, 0x4a
	.zero		1
	.zero		1


	//----- nvinfo : EIATTR_EXIT_INSTR_OFFSETS
	.align		4
        /*006c*/ 	.byte	0x04, 0x1c
        /*006e*/ 	.short	(.L_205 - .L_204)


	//   ....[0]....
.L_204:
        /*0070*/ 	.word	0x00000220


	//   ....[1]....
        /*0074*/ 	.word	0x000002b0


	//----- nvinfo : EIATTR_CBANK_PARAM_SIZE
	.align		4
.L_205:
        /*0078*/ 	.byte	0x03, 0x19
        /*007a*/ 	.short	0x001c


	//----- nvinfo : EIATTR_PARAM_CBANK
	.align		4
        /*007c*/ 	.byte	0x04, 0x0a
        /*007e*/ 	.short	(.L_207 - .L_206)
	.align		4
.L_206:
        /*0080*/ 	.word	index@(.nv.constant0._Z30transpose_shm_bank_kerneltmpltILi0ELi2ELi1ELi8ELi8ELi12EEvPKfPfiii)
        /*0084*/ 	.short	0x0380
        /*0086*/ 	.short	0x001c


	//----- nvinfo : EIATTR_SW_WAR
	.align		4
.L_207:
        /*0088*/ 	.byte	0x04, 0x36
        /*008a*/ 	.short	(.L_209 - .L_208)
.L_208:
        /*008c*/ 	.word	0x00000008
.L_209:


//--------------------- .nv.info._Z30transpose_shm_bank_kerneltmpltILi0ELi1ELi2ELi8ELi8ELi8EEvPKfPfiii --------------------------
	.section	.nv.info._Z30transpose_shm_bank_kerneltmpltILi0ELi1ELi2ELi8ELi8ELi8EEvPKfPfiii,"",@"SHT_CUDA_INFO"
	.sectionflags	@""
	.align	4


	//----- nvinfo : EIATTR_CUDA_API_VERSION
	.align		4
        /*0000*/ 	.byte	0x04, 0x37
        /*0002*/ 	.short	(.L_211 - .L_210)
.L_210:
        /*0004*/ 	.word	0x00000082


	//----- nvinfo : EIATTR_KPARAM_INFO
	.align		4
.L_211:
        /*0008*/ 	.byte	0x04, 0x17
        /*000a*/ 	.short	(.L_213 - .L_212)
.L_212:
        /*000c*/ 	.word	0x00000000
        /*0010*/ 	.short	0x0004
        /*0012*/ 	.short	0x0018
        /*0014*/ 	.byte	0x00, 0xf0, 0x11, 0x00


	//----- nvinfo : EIATTR_KPARAM_INFO
	.align		4
.L_213:
        /*0018*/ 	.byte	0x04, 0x17
        /*001a*/ 	.short	(.L_215 - .L_214)
.L_214:
        /*001c*/ 	.word	0x00000000
        /*0020*/ 	.short	0x0003
        /*0022*/ 	.short	0x0014
        /*0024*/ 	.byte	0x00, 0xf0, 0x11, 0x00


	//----- nvinfo : EIATTR_KPARAM_INFO
	.align		4
.L_215:
        /*0028*/ 	.byte	0x04, 0x17
        /*002a*/ 	.short	(.L_217 - .L_216)
.L_216:
        /*002c*/ 	.word	0x00000000
        /*0030*/ 	.short	0x0002
        /*0032*/ 	.short	0x0010
        /*0034*/ 	.byte	0x00, 0xf0, 0x11, 0x00


	//----- nvinfo : EIATTR_KPARAM_INFO
	.align		4
.L_217:
        /*0038*/ 	.byte	0x04, 0x17
        /*003a*/ 	.short	(.L_219 - .L_218)
.L_218:
        /*003c*/ 	.word	0x00000000
        /*0040*/ 	.short	0x0001
        /*0042*/ 	.short	0x0008
        /*0044*/ 	.byte	0x00, 0xf5, 0x21, 0x00


	//----- nvinfo : EIATTR_KPARAM_INFO
	.align		4
.L_219:
        /*0048*/ 	.byte	0x04, 0x17
        /*004a*/ 	.short	(.L_221 - .L_220)
.L_220:
        /*004c*/ 	.word	0x00000000
        /*0050*/ 	.short	0x0000
        /*0052*/ 	.short	0x0000
        /*0054*/ 	.byte	0x00, 0xf5, 0x21, 0x00


	//----- nvinfo : EIATTR_SPARSE_MMA_MASK
	.align		4
.L_221:
        /*0058*/ 	.byte	0x03, 0x50
        /*005a*/ 	.short	0x0000


	//----- nvinfo : EIATTR_MAXREG_COUNT
	.align		4
        /*005c*/ 	.byte	0x03, 0x1b
        /*005e*/ 	.short	0x00ff


	//----- nvinfo : EIATTR_NUM_BARRIERS
	.align		4
        /*0060*/ 	.byte	0x02, 0x4c
        /*0062*/ 	.byte	0x01
	.zero		1


	//----- nvinfo : EIATTR_MERCURY_ISA_VERSION
	.align		4
        /*0064*/ 	.byte	0x03, 0x5f
        /*0066*/ 	.short	0x0101


	//----- nvinfo : EIATTR_VRC_CTA_INIT_COUNT
	.align		4
        /*0068*/ 	.byte	0x02, 0x4a
	.zero		1
	.zero		1


	//----- nvinfo : EIATTR_EXIT_INSTR_OFFSETS
	.align		4
        /*006c*/ 	.byte	0x04, 0x1c
        /*006e*/ 	.short	(.L_223 - .L_222)


	//   ....[0]....
.L_222:
        /*0070*/ 	.word	0x000001d0


	//   ....[1]....
        /*0074*/ 	.word	0x00000240


	//----- nvinfo : EIATTR_CBANK_PARAM_SIZE
	.align		4
.L_223:
        /*0078*/ 	.byte	0x03, 0x19
        /*007a*/ 	.short	0x001c


	//----- nvinfo : EIATTR_PARAM_CBANK
	.align		4
        /*007c*/ 	.byte	0x04, 0x0a
        /*007e*/ 	.short	(.L_225 - .L_224)
	.align		4
.L_224:
        /*0080*/ 	.word	index@(.nv.constant0._Z30transpose_shm_bank_kerneltmpltILi0ELi1ELi2ELi8ELi8ELi8EEvPKfPfiii)
        /*0084*/ 	.short	0x0380
        /*0086*/ 	.short	0x001c


	//----- nvinfo : EIATTR_SW_WAR
	.align		4
.L_225:
        /*0088*/ 	.byte	0x04, 0x36
        /*008a*/ 	.short	(.L_227 - .L_226)
.L_226:
        /*008c*/ 	.word	0x00000008
.L_227:


//--------------------- .nv.info._Z25transpose_shm_kerneltmpltILi2ELi1ELi0EEvPKfPfiii --------------------------
	.section	.nv.info._Z25transpose_shm_kerneltmpltILi2ELi1ELi0EEvPKfPfiii,"",@"SHT_CUDA_INFO"
	.sectionflags	@""
	.align	4


	//----- nvinfo : EIATTR_CUDA_API_VERSION
	.align		4
        /*0000*/ 	.byte	0x04, 0x37
        /*0002*/ 	.short	(.L_229 - .L_228)
.L_228:
        /*0004*/ 	.word	0x00000082


	//----- nvinfo : EIATTR_KPARAM_INFO
	.align		4
.L_229:
        /*0008*/ 	.byte	0x04, 0x17
        /*000a*/ 	.short	(.L_231 - .L_230)
.L_230:
        /*000c*/ 	.word	0x00000000
        /*0010*/ 	.short	0x0004
        /*0012*/ 	.short	0x0018
        /*0014*/ 	.byte	0x00, 0xf0, 0x11, 0x00


	//----- nvinfo : EIATTR_KPARAM_INFO
	.align		4
.L_231:
        /*0018*/ 	.byte	0x04, 0x17
        /*001a*/ 	.short	(.L_233 - .L_232)
.L_232:
        /*001c*/ 	.word	0x00000000
        /*0020*/ 	.short	0x0003
        /*0022*/ 	.short	0x0014
        /*0024*/ 	.byte	0x00, 0xf0, 0x11, 0x00


	//----- nvinfo : EIATTR_KPARAM_INFO
	.align		4
.L_233:
        /*0028*/ 	.byte	0x04, 0x17
        /*002a*/ 	.short	(.L_235 - .L_234)
.L_234:
        /*002c*/ 	.word	0x00000000
        /*0030*/ 	.short	0x0002
        /*0032*/ 	.short	0x0010
        /*0034*/ 	.byte	0x00, 0xf0, 0x11, 0x00


	//----- nvinfo : EIATTR_KPARAM_INFO
	.align		4
.L_235:
        /*0038*/ 	.byte	0x04, 0x17
        /*003a*/ 	.short	(.L_237 - .L_236)
.L_236:
        /*003c*/ 	.word	0x00000000
        /*0040*/ 	.short	0x0001
        /*0042*/ 	.short	0x0008
        /*0044*/ 	.byte	0x00, 0xf5, 0x21, 0x00


	//----- nvinfo : EIATTR_KPARAM_INFO
	.align		4
.L_237:
        /*0048*/ 	.byte	0x04, 0x17
        /*004a*/ 	.short	(.L_239 - .L_238)
.L_238:
        /*004c*/ 	.word	0x00000000
        /*0050*/ 	.short	0x0000
        /*0052*/ 	.short	0x0000
        /*0054*/ 	.byte	0x00, 0xf5, 0x21, 0x00


	//----- nvinfo : EIATTR_SPARSE_MMA_MASK
	.align		4
.L_239:
        /*0058*/ 	.byte	0x03, 0x50
        /*005a*/ 	.short	0x0000


	//----- nvinfo : EIATTR_MAXREG_COUNT
	.align		4
        /*005c*/ 	.byte	0x03, 0x1b
        /*005e*/ 	.short	0x00ff


	//----- nvinfo : EIATTR_NUM_BARRIERS
	.align		4
        /*0060*/ 	.byte	0x02, 0x4c
        /*0062*/ 	.byte	0x01
	.zero		1


	//----- nvinfo : EIATTR_MERCURY_ISA_VERSION
	.align		4
        /*0064*/ 	.byte	0x03, 0x5f
        /*0066*/ 	.short	0x0101


	//----- nvinfo : EIATTR_VRC_CTA_INIT_COUNT
	.align		4
        /*0068*/ 	.byte	0x02, 0x4a
	.zero		1
	.zero		1


	//----- nvinfo : EIATTR_EXIT_INSTR_OFFSETS
	.align		4
        /*006c*/ 	.byte	0x04, 0x1c
        /*006e*/ 	.short	(.L_241 - .L_240)


	//   ....[0]....
.L_240:
        /*0070*/ 	.word	0x00000210


	//   ....[1]....
        /*0074*/ 	.word	0x000002e0


	//----- nvinfo : EIATTR_CBANK_PARAM_SIZE
	.align		4
.L_241:
        /*0078*/ 	.byte	0x03, 0x19
        /*007a*/ 	.short	0x001c


	//----- nvinfo : EIATTR_PARAM_CBANK
	.align		4
        /*007c*/ 	.byte	0x04, 0x0a
        /*007e*/ 	.short	(.L_243 - .L_242)
	.align		4
.L_242:
        /*0080*/ 	.word	index@(.nv.constant0._Z25transpose_shm_kerneltmpltILi2ELi1ELi0EEvPKfPfiii)
        /*0084*/ 	.short	0x0380
        /*0086*/ 	.short	0x001c


	//----- nvinfo : EIATTR_SW_WAR
	.align		4
.L_243:
        /*0088*/ 	.byte	0x04, 0x36
        /*008a*/ 	.short	(.L_245 - .L_244)
.L_244:
        /*008c*/ 	.word	0x00000008
.L_245:


//--------------------- .nv.info._Z25transpose_shm_kerneltmpltILi2ELi0ELi1EEvPKfPfiii --------------------------
	.section	.nv.info._Z25transpose_shm_kerneltmpltILi2ELi0ELi1EEvPKfPfiii,"",@"SHT_CUDA_INFO"
	.sectionflags	@""
	.align	4


	//----- nvinfo : EIATTR_CUDA_API_VERSION
	.align		4
        /*0000*/ 	.byte	0x04, 0x37
        /*0002*/ 	.short	(.L_247 - .L_246)
.L_246:
        /*0004*/ 	.word	0x00000082


	//----- nvinfo : EIATTR_KPARAM_INFO
	.align		4
.L_247:
        /*0008*/ 	.byte	0x04, 0x17
        /*000a*/ 	.short	(.L_249 - .L_248)
.L_248:
        /*000c*/ 	.word	0x00000000
        /*0010*/ 	.short	0x0004
        /*0012*/ 	.short	0x0018
        /*0014*/ 	.byte	0x00, 0xf0, 0x11, 0x00


	//----- nvinfo : EIATTR_KPARAM_INFO
	.align		4
.L_249:
        /*0018*/ 	.byte	0x04, 0x17
        /*001a*/ 	.short	(.L_251 - .L_250)
.L_250:
        /*001c*/ 	.word	0x00000000
        /*0020*/ 	.short	0x0003
        /*0022*/ 	.short	0x0014
        /*0024*/ 	.byte	0x00, 0xf0, 0x11, 0x00


	//----- nvinfo : EIATTR_KPARAM_INFO
	.align		4
.L_251:
        /*0028*/ 	.byte	0x04, 0x17
        /*002a*/ 	.short	(.L_253 - .L_252)
.L_252:
        /*002c*/ 	.word	0x00000000
        /*0030*/ 	.short	0x0002
        /*0032*/ 	.short	0x0010
        /*0034*/ 	.byte	0x00, 0xf0, 0x11, 0x00


	//----- nvinfo : EIATTR_KPARAM_INFO
	.align		4
.L_253:
        /*0038*/ 	.byte	0x04, 0x17
        /*003a*/ 	.short	(.L_255 - .L_254)
.L_254:
        /*003c*/ 	.word	0x00000000
        /*0040*/ 	.short	0x0001
        /*0042*/ 	.short	0x0008
        /*0044*/ 	.byte	0x00, 0xf5, 0x21, 0x00


	//----- nvinfo : EIATTR_KPARAM_INFO
	.align		4
.L_255:
        /*0048*/ 	.byte	0x04, 0x17
        /*004a*/ 	.short	(.L_257 - .L_256)
.L_256:
        /*004c*/ 	.word	0x00000000
        /*0050*/ 	.short	0x0000
        /*0052*/ 	.short	0x0000
        /*0054*/ 	.byte	0x00, 0xf5, 0x21, 0x00


	//----- nvinfo : EIATTR_SPARSE_MMA_MASK
	.align		4
.L_257:
        /*0058*/ 	.byte	0x03, 0x50
        /*005a*/ 	.short	0x0000


	//----- nvinfo : EIATTR_MAXREG_COUNT
	.align		4
        /*005c*/ 	.byte	0x03, 0x1b
        /*005e*/ 	.short	0x00ff


	//----- nvinfo : EIATTR_NUM_BARRIERS
	.align		4
        /*0060*/ 	.byte	0x02, 0x4c
        /*0062*/ 	.byte	0x01
	.zero		1


	//----- nvinfo : EIATTR_MERCURY_ISA_VERSION
	.align		4
        /*0064*/ 	.byte	0x03, 0x5f
        /*0066*/ 	.short	0x0101


	//----- nvinfo : EIATTR_VRC_CTA_INIT_COUNT
	.align		4
        /*0068*/ 	.byte	0x02, 0x4a
	.zero		1
	.zero		1


	//----- nvinfo : EIATTR_EXIT_INSTR_OFFSETS
	.align		4
        /*006c*/ 	.byte	0x04, 0x1c
        /*006e*/ 	.short	(.L_259 - .L_258)


	//   ....[0]....
.L_258:
        /*0070*/ 	.word	0x00000230


	//   ....[1]....
        /*0074*/ 	.word	0x00000300


	//----- nvinfo : EIATTR_CBANK_PARAM_SIZE
	.align		4
.L_259:
        /*0078*/ 	.byte	0x03, 0x19
        /*007a*/ 	.short	0x001c


	//----- nvinfo : EIATTR_PARAM_CBANK
	.align		4
        /*007c*/ 	.byte	0x04, 0x0a
        /*007e*/ 	.short	(.L_261 - .L_260)
	.align		4
.L_260:
        /*0080*/ 	.word	index@(.nv.constant0._Z25transpose_shm_kerneltmpltILi2ELi0ELi1EEvPKfPfiii)
        /*0084*/ 	.short	0x0380
        /*0086*/ 	.short	0x001c


	//----- nvinfo : EIATTR_SW_WAR
	.align		4
.L_261:
        /*0088*/ 	.byte	0x04, 0x36
        /*008a*/ 	.short	(.L_263 - .L_262)
.L_262:
        /*008c*/ 	.word	0x00000008
.L_263:


//--------------------- .nv.info._Z25transpose_shm_kerneltmpltILi1ELi2ELi0EEvPKfPfiii --------------------------
	.section	.nv.info._Z25transpose_shm_kerneltmpltILi1ELi2ELi0EEvPKfPfiii,"",@"SHT_CUDA_INFO"
	.sectionflags	@""
	.align	4


	//----- nvinfo : EIATTR_CUDA_API_VERSION
	.align		4
        /*0000*/ 	.byte	0x04, 0x37
        /*0002*/ 	.short	(.L_265 - .L_264)
.L_264:
        /*0004*/ 	.word	0x00000082


	//----- nvinfo : EIATTR_KPARAM_INFO
	.align		4
.L_265:
        /*0008*/ 	.byte	0x04, 0x17
        /*000a*/ 	.short	(.L_267 - .L_266)
.L_266:
        /*000c*/ 	.word	0x00000000
        /*0010*/ 	.short	0x0004
        /*0012*/ 	.short	0x0018
        /*0014*/ 	.byte	0x00, 0xf0, 0x11, 0x00


	//----- nvinfo : EIATTR_KPARAM_INFO
	.align		4
.L_267:
        /*0018*/ 	.byte	0x04, 0x17
        /*001a*/ 	.short	(.L_269 - .L_268)
.L_268:
        /*001c*/ 	.word	0x00000000
        /*0020*/ 	.short	0x0003
        /*0022*/ 	.short	0x0014
        /*0024*/ 	.byte	0x00, 0xf0, 0x11, 0x00


	//----- nvinfo : EIATTR_KPARAM_INFO
	.align		4
.L_269:
        /*0028*/ 	.byte	0x04, 0x17
        /*002a*/ 	.short	(.L_271 - .L_270)
.L_270:
        /*002c*/ 	.word	0x00000000
        /*0030*/ 	.short	0x0002
        /*0032*/ 	.short	0x0010
        /*0034*/ 	.byte	0x00, 0xf0, 0x11, 0x00


	//----- nvinfo : EIATTR_KPARAM_INFO
	.align		4
.L_271:
        /*0038*/ 	.byte	0x04, 0x17
        /*003a*/ 	.short	(.L_273 - .L_272)
.L_272:
        /*003c*/ 	.word	0x00000000
        /*0040*/ 	.short	0x0001
        /*0042*/ 	.short	0x0008
        /*0044*/ 	.byte	0x00, 0xf5, 0x21, 0x00


	//----- nvinfo : EIATTR_KPARAM_INFO
	.align		4
.L_273:
        /*0048*/ 	.byte	0x04, 0x17
        /*004a*/ 	.short	(.L_275 - .L_274)
.L_274:
        /*004c*/ 	.word	0x00000000
        /*0050*/ 	.short	0x0000
        /*0052*/ 	.short	0x0000
        /*0054*/ 	.byte	0x00, 0xf5, 0x21, 0x00


	//----- nvinfo : EIATTR_SPARSE_MMA_MASK
	.align		4
.L_275:
        /*0058*/ 	.byte	0x03, 0x50
        /*005a*/ 	.short	0x0000


	//----- nvinfo : EIATTR_MAXREG_COUNT
	.align		4
        /*005c*/ 	.byte	0x03, 0x1b
        /*005e*/ 	.short	0x00ff


	//----- nvinfo : EIATTR_NUM_BARRIERS
	.align		4
        /*0060*/ 	.byte	0x02, 0x4c
        /*0062*/ 	.byte	0x01
	.zero		1


	//----- nvinfo : EIATTR_MERCURY_ISA_VERSION
	.align		4
        /*0064*/ 	.byte	0x03, 0x5f
        /*0066*/ 	.short	0x0101


	//----- nvinfo : EIATTR_VRC_CTA_INIT_COUNT
	.align		4
        /*0068*/ 	.byte	0x02, 0x4a
	.zero		1
	.zero		1


	//----- nvinfo : EIATTR_EXIT_INSTR_OFFSETS
	.align		4
        /*006c*/ 	.byte	0x04, 0x1c
        /*006e*/ 	.short	(.L_277 - .L_276)


	//   ....[0]....
.L_276:
        /*0070*/ 	.word	0x00000230


	//   ....[1]....
        /*0074*/ 	.word	0x00000300


	//----- nvinfo : EIATTR_CBANK_PARAM_SIZE
	.align		4
.L_277:
        /*0078*/ 	.byte	0x03, 0x19
        /*007a*/ 	.short	0x001c


	//----- nvinfo : EIATTR_PARAM_CBANK
	.align		4
        /*007c*/ 	.byte	0x04, 0x0a
        /*007e*/ 	.short	(.L_279 - .L_278)
	.align		4
.L_278:
        /*0080*/ 	.word	index@(.nv.constant0._Z25transpose_shm_kerneltmpltILi1ELi2ELi0EEvPKfPfiii)
        /*0084*/ 	.short	0x0380
        /*0086*/ 	.short	0x001c


	//----- nvinfo : EIATTR_SW_WAR
	.align		4
.L_279:
        /*0088*/ 	.byte	0x04, 0x36
        /*008a*/ 	.short	(.L_281 - .L_280)
.L_280:
        /*008c*/ 	.word	0x00000008
.L_281:


//--------------------- .nv.info._Z25transpose_shm_kerneltmpltILi1ELi0ELi2EEvPKfPfiii --------------------------
	.section	.nv.info._Z25transpose_shm_kerneltmpltILi1ELi0ELi2EEvPKfPfiii,"",@"SHT_CUDA_INFO"
	.sectionflags	@""
	.align	4


	//----- nvinfo : EIATTR_CUDA_API_VERSION
	.align		4
        /*0000*/ 	.byte	0x04, 0x37
        /*0002*/ 	.short	(.L_283 - .L_282)
.L_282:
        /*0004*/ 	.word	0x00000082


	//----- nvinfo : EIATTR_KPARAM_INFO
	.align		4
.L_283:
        /*0008*/ 	.byte	0x04, 0x17
        /*000a*/ 	.short	(.L_285 - .L_284)
.L_284:
        /*000c*/ 	.word	0x00000000
        /*0010*/ 	.short	0x0004
        /*0012*/ 	.short	0x0018
        /*0014*/ 	.byte	0x00, 0xf0, 0x11, 0x00


	//----- nvinfo : EIATTR_KPARAM_INFO
	.align		4
.L_285:
        /*0018*/ 	.byte	0x04, 0x17
        /*001a*/ 	.short	(.L_287 - .L_286)
.L_286:
        /*001c*/ 	.word	0x00000000
        /*0020*/ 	.short	0x0003
        /*0022*/ 	.short	0x0014
        /*0024*/ 	.byte	0x00, 0xf0, 0x11, 0x00


	//----- nvinfo : EIATTR_KPARAM_INFO
	.align		4
.L_287:
        /*0028*/ 	.byte	0x04, 0x17
        /*002a*/ 	.short	(.L_289 - .L_288)
.L_288:
        /*002c*/ 	.word	0x00000000
        /*0030*/ 	.short	0x0002
        /*0032*/ 	.short	0x0010
        /*0034*/ 	.byte	0x00, 0xf0, 0x11, 0x00


	//----- nvinfo : EIATTR_KPARAM_INFO
	.align		4
.L_289:
        /*0038*/ 	.byte	0x04, 0x17
        /*003a*/ 	.short	(.L_291 - .L_290)
.L_290:
        /*003c*/ 	.word	0x00000000
        /*0040*/ 	.short	0x0001
        /*0042*/ 	.short	0x0008
        /*0044*/ 	.byte	0x00, 0xf5, 0x21, 0x00


	//----- nvinfo : EIATTR_KPARAM_INFO
	.align		4
.L_291:
        /*0048*/ 	.byte	0x04, 0x17
        /*004a*/ 	.short	(.L_293 - .L_292)
.L_292:
        /*004c*/ 	.word	0x00000000
        /*0050*/ 	.short	0x0000
        /*0052*/ 	.short	0x0000
        /*0054*/ 	.byte	0x00, 0xf5, 0x21, 0x00


	//----- nvinfo : EIATTR_SPARSE_MMA_MASK
	.align		4
.L_293:
        /*0058*/ 	.byte	0x03, 0x50
        /*005a*/ 	.short	0x0000


	//----- nvinfo : EIATTR_MAXREG_COUNT
	.align		4
        /*005c*/ 	.byte	0x03, 0x1b
        /*005e*/ 	.short	0x00ff


	//----- nvinfo : EIATTR_NUM_BARRIERS
	.align		4
        /*0060*/ 	.byte	0x02, 0x4c
        /*0062*/ 	.byte	0x01
	.zero		1


	//----- nvinfo : EIATTR_MERCURY_ISA_VERSION
	.align		4
        /*0064*/ 	.byte	0x03, 0x5f
        /*0066*/ 	.short	0x0101


	//----- nvinfo : EIATTR_VRC_CTA_INIT_COUNT
	.align		4
        /*0068*/ 	.byte	0x02, 0x4a
	.zero		1
	.zero		1


	//----- nvinfo : EIATTR_EXIT_INSTR_OFFSETS
	.align		4
        /*006c*/ 	.byte	0x04, 0x1c
        /*006e*/ 	.short	(.L_295 - .L_294)


	//   ....[0]....
.L_294:
        /*0070*/ 	.word	0x00000220


	//   ....[1]....
        /*0074*/ 	.word	0x000002f0


	//----- nvinfo : EIATTR_CBANK_PARAM_SIZE
	.align		4
.L_295:
        /*0078*/ 	.byte	0x03, 0x19
        /*007a*/ 	.short	0x001c


	//----- nvinfo : EIATTR_PARAM_CBANK
	.align		4
        /*007c*/ 	.byte	0x04, 0x0a
        /*007e*/ 	.short	(.L_297 - .L_296)
	.align		4
.L_296:
        /*0080*/ 	.word	index@(.nv.constant0._Z25transpose_shm_kerneltmpltILi1ELi0ELi2EEvPKfPfiii)
        /*0084*/ 	.short	0x0380
        /*0086*/ 	.short	0x001c


	//----- nvinfo : EIATTR_SW_WAR
	.align		4
.L_297:
        /*0088*/ 	.byte	0x04, 0x36
        /*008a*/ 	.short	(.L_299 - .L_298)
.L_298:
        /*008c*/ 	.word	0x00000008
.L_299:


//--------------------- .nv.info._Z25transpose_shm_kerneltmpltILi0ELi2ELi1EEvPKfPfiii --------------------------
	.section	.nv.info._Z25transpose_shm_kerneltmpltILi0ELi2ELi1EEvPKfPfiii,"",@"SHT_CUDA_INFO"
	.sectionflags	@""
	.align	4


	//----- nvinfo : EIATTR_CUDA_API_VERSION
	.align		4
        /*0000*/ 	.byte	0x04, 0x37
        /*0002*/ 	.short	(.L_301 - .L_300)
.L_300:
        /*0004*/ 	.word	0x00000082


	//----- nvinfo : EIATTR_KPARAM_INFO
	.align		4
.L_301:
        /*0008*/ 	.byte	0x04, 0x17
        /*000a*/ 	.short	(.L_303 - .L_302)
.L_302:
        /*000c*/ 	.word	0x00000000
        /*0010*/ 	.short	0x0004
        /*0012*/ 	.short	0x0018
        /*0014*/ 	.byte	0x00, 0xf0, 0x11, 0x00


	//----- nvinfo : EIATTR_KPARAM_INFO
	.align		4
.L_303:
        /*0018*/ 	.byte	0x04, 0x17
        /*001a*/ 	.short	(.L_305 - .L_304)
.L_304:
        /*001c*/ 	.word	0x00000000
        /*0020*/ 	.short	0x0003
        /*0022*/ 	.short	0x0014
        /*0024*/ 	.byte	0x00, 0xf0, 0x11, 0x00


	//----- nvinfo : EIATTR_KPARAM_INFO
	.align		4
.L_305:
        /*0028*/ 	.byte	0x04, 0x17
        /*002a*/ 	.short	(.L_307 - .L_306)
.L_306:
        /*002c*/ 	.word	0x00000000
        /*0030*/ 	.short	0x0002
        /*0032*/ 	.short	0x0010
        /*0034*/ 	.byte	0x00, 0xf0, 0x11, 0x00


	//----- nvinfo : EIATTR_KPARAM_INFO
	.align		4
.L_307:
        /*0038*/ 	.byte	0x04, 0x17
        /*003a*/ 	.short	(.L_309 - .L_308)
.L_308:
        /*003c*/ 	.word	0x00000000
        /*0040*/ 	.short	0x0001
        /*0042*/ 	.short	0x0008
        /*0044*/ 	.byte	0x00, 0xf5, 0x21, 0x00


	//----- nvinfo : EIATTR_KPARAM_INFO
	.align		4
.L_309:
        /*0048*/ 	.byte	0x04, 0x17
        /*004a*/ 	.short	(.L_311 - .L_310)
.L_310:
        /*004c*/ 	.word	0x00000000
        /*0050*/ 	.short	0x0000
        /*0052*/ 	.short	0x0000
        /*0054*/ 	.byte	0x00, 0xf5, 0x21, 0x00


	//----- nvinfo : EIATTR_SPARSE_MMA_MASK
	.align		4
.L_311:
        /*0058*/ 	.byte	0x03, 0x50
        /*005a*/ 	.short	0x0000


	//----- nvinfo : EIATTR_MAXREG_COUNT
	.align		4
        /*005c*/ 	.byte	0x03, 0x1b
        /*005e*/ 	.short	0x00ff


	//----- nvinfo : EIATTR_NUM_BARRIERS
	.align		4
        /*0060*/ 	.byte	0x02, 0x4c
        /*0062*/ 	.byte	0x01
	.zero		1


	//----- nvinfo : EIATTR_MERCURY_ISA_VERSION
	.align		4
        /*0064*/ 	.byte	0x03, 0x5f
        /*0066*/ 	.short	0x0101


	//----- nvinfo : EIATTR_VRC_CTA_INIT_COUNT
	.align		4
        /*0068*/ 	.byte	0x02, 0x4a
	.zero		1
	.zero		1


	//----- nvinfo : EIATTR_EXIT_INSTR_OFFSETS
	.align		4
        /*006c*/ 	.byte	0x04, 0x1c
        /*006e*/ 	.short	(.L_313 - .L_312)


	//   ....[0]....
.L_312:
        /*0070*/ 	.word	0x00000220


	//   ....[1]....
        /*0074*/ 	.word	0x000002b0


	//----- nvinfo : EIATTR_CBANK_PARAM_SIZE
	.align		4
.L_313:
        /*0078*/ 	.byte	0x03, 0x19
        /*007a*/ 	.short	0x001c


	//----- nvinfo : EIATTR_PARAM_CBANK
	.align		4
        /*007c*/ 	.byte	0x04, 0x0a
        /*007e*/ 	.short	(.L_315 - .L_314)
	.align		4
.L_314:
        /*0080*/ 	.word	index@(.nv.constant0._Z25transpose_shm_kerneltmpltILi0ELi2ELi1EEvPKfPfiii)
        /*0084*/ 	.short	0x0380
        /*0086*/ 	.short	0x001c


	//----- nvinfo : EIATTR_SW_WAR
	.align		4
.L_315:
        /*0088*/ 	.byte	0x04, 0x36
        /*008a*/ 	.short	(.L_317 - .L_316)
.L_316:
        /*008c*/ 	.word	0x00000008
.L_317:


//--------------------- .nv.info._Z25transpose_shm_kerneltmpltILi0ELi1ELi2EEvPKfPfiii --------------------------
	.section	.nv.info._Z25transpose_shm_kerneltmpltILi0ELi1ELi2EEvPKfPfiii,"",@"SHT_CUDA_INFO"
	.sectionflags	@""
	.align	4


	//----- nvinfo : EIATTR_CUDA_API_VERSION
	.align		4
        /*0000*/ 	.byte	0x04, 0x37
        /*0002*/ 	.short	(.L_319 - .L_318)
.L_318:
        /*0004*/ 	.word	0x00000082


	//----- nvinfo : EIATTR_KPARAM_INFO
	.align		4
.L_319:
        /*0008*/ 	.byte	0x04, 0x17
        /*000a*/ 	.short	(.L_321 - .L_320)
.L_320:
        /*000c*/ 	.word	0x00000000
        /*0010*/ 	.short	0x0004
        /*0012*/ 	.short	0x0018
        /*0014*/ 	.byte	0x00, 0xf0, 0x11, 0x00


	//----- nvinfo : EIATTR_KPARAM_INFO
	.align		4
.L_321:
        /*0018*/ 	.byte	0x04, 0x17
        /*001a*/ 	.short	(.L_323 - .L_322)
.L_322:
        /*001c*/ 	.word	0x00000000
        /*0020*/ 	.short	0x0003
        /*0022*/ 	.short	0x0014
        /*0024*/ 	.byte	0x00, 0xf0, 0x11, 0x00


	//----- nvinfo : EIATTR_KPARAM_INFO
	.align		4
.L_323:
        /*0028*/ 	.byte	0x04, 0x17
        /*002a*/ 	.short	(.L_325 - .L_324)
.L_324:
        /*002c*/ 	.word	0x00000000
        /*0030*/ 	.short	0x0002
        /*0032*/ 	.short	0x0010
        /*0034*/ 	.byte	0x00, 0xf0, 0x11, 0x00


	//----- nvinfo : EIATTR_KPARAM_INFO
	.align		4
.L_325:
        /*0038*/ 	.byte	0x04, 0x17
        /*003a*/ 	.short	(.L_327 - .L_326)
.L_326:
        /*003c*/ 	.word	0x00000000
        /*0040*/ 	.short	0x0001
        /*0042*/ 	.short	0x0008
        /*0044*/ 	.byte	0x00, 0xf5, 0x21, 0x00


	//----- nvinfo : EIATTR_KPARAM_INFO
	.align		4
.L_327:
        /*0048*/ 	.byte	0x04, 0x17
        /*004a*/ 	.short	(.L_329 - .L_328)
.L_328:
        /*004c*/ 	.word	0x00000000
        /*0050*/ 	.short	0x0000
        /*0052*/ 	.short	0x0000
        /*0054*/ 	.byte	0x00, 0xf5, 0x21, 0x00


	//----- nvinfo : EIATTR_SPARSE_MMA_MASK
	.align		4
.L_329:
        /*0058*/ 	.byte	0x03, 0x50
        /*005a*/ 	.short	0x0000


	//----- nvinfo : EIATTR_MAXREG_COUNT
	.align		4
        /*005c*/ 	.byte	0x03, 0x1b
        /*005e*/ 	.short	0x00ff


	//----- nvinfo : EIATTR_NUM_BARRIERS
	.align		4
        /*0060*/ 	.byte	0x02, 0x4c
        /*0062*/ 	.byte	0x01
	.zero		1


	//----- nvinfo : EIATTR_MERCURY_ISA_VERSION
	.align		4
        /*0064*/ 	.byte	0x03, 0x5f
        /*0066*/ 	.short	0x0101


	//----- nvinfo : EIATTR_VRC_CTA_INIT_COUNT
	.align		4
        /*0068*/ 	.byte	0x02, 0x4a
	.zero		1
	.zero		1


	//----- nvinfo : EIATTR_EXIT_INSTR_OFFSETS
	.align		4
        /*006c*/ 	.byte	0x04, 0x1c
        /*006e*/ 	.short	(.L_331 - .L_330)


	//   ....[0]....
.L_330:
        /*0070*/ 	.word	0x000001d0


	//   ....[1]....
        /*0074*/ 	.word	0x00000240


	//----- nvinfo : EIATTR_CBANK_PARAM_SIZE
	.align		4
.L_331:
        /*0078*/ 	.byte	0x03, 0x19
        /*007a*/ 	.short	0x001c


	//----- nvinfo : EIATTR_PARAM_CBANK
	.align		4
        /*007c*/ 	.byte	0x04, 0x0a
        /*007e*/ 	.short	(.L_333 - .L_332)
	.align		4
.L_332:
        /*0080*/ 	.word	index@(.nv.constant0._Z25transpose_shm_kerneltmpltILi0ELi1ELi2EEvPKfPfiii)
        /*0084*/ 	.short	0x0380
        /*0086*/ 	.short	0x001c


	//----- nvinfo : EIATTR_SW_WAR
	.align		4
.L_333:
        /*0088*/ 	.byte	0x04, 0x36
        /*008a*/ 	.short	(.L_335 - .L_334)
.L_334:
        /*008c*/ 	.word	0x00000008
.L_335:


//--------------------- .nv.info._Z20transpose_shm_kernelPKfPfiiiiii --------------------------
	.section	.nv.info._Z20transpose_shm_kernelPKfPfiiiiii,"",@"SHT_CUDA_INFO"
	.sectionflags	@""
	.align	4


	//----- nvinfo : EIATTR_CUDA_API_VERSION
	.align		4
        /*0000*/ 	.byte	0x04, 0x37
        /*0002*/ 	.short	(.L_337 - .L_336)
.L_336:
        /*0004*/ 	.word	0x00000082


	//----- nvinfo : EIATTR_KPARAM_INFO
	.align		4
.L_337:
        /*0008*/ 	.byte	0x04, 0x17
        /*000a*/ 	.short	(.L_339 - .L_338)
.L_338:
        /*000c*/ 	.word	0x00000000
        /*0010*/ 	.short	0x0007
        /*0012*/ 	.short	0x0024
        /*0014*/ 	.byte	0x00, 0xf0, 0x11, 0x00


	//----- nvinfo : EIATTR_KPARAM_INFO
	.align		4
.L_339:
        /*0018*/ 	.byte	0x04, 0x17
        /*001a*/ 	.short	(.L_341 - .L_340)
.L_340:
        /*001c*/ 	.word	0x00000000
        /*0020*/ 	.short	0x0006
        /*0022*/ 	.short	0x0020
        /*0024*/ 	.byte	0x00, 0xf0, 0x11, 0x00


	//----- nvinfo : EIATTR_KPARAM_INFO
	.align		4
.L_341:
        /*0028*/ 	.byte	0x04, 0x17
        /*002a*/ 	.short	(.L_343 - .L_342)
.L_342:
        /*002c*/ 	.word	0x00000000
        /*0030*/ 	.short	0x0005
        /*0032*/ 	.short	0x001c
        /*0034*/ 	.byte	0x00, 0xf0, 0x11, 0x00


	//----- nvinfo : EIATTR_KPARAM_INFO
	.align		4
.L_343:
        /*0038*/ 	.byte	0x04, 0x17
        /*003a*/ 	.short	(.L_345 - .L_344)
.L_344:
        /*003c*/ 	.word	0x00000000
        /*0040*/ 	.short	0x0004
        /*0042*/ 	.short	0x0018
        /*0044*/ 	.byte	0x00, 0xf0, 0x11, 0x00


	//----- nvinfo : EIATTR_KPARAM_INFO
	.align		4
.L_345:
        /*0048*/ 	.byte	0x04, 0x17
        /*004a*/ 	.short	(.L_347 - .L_346)
.L_346:
        /*004c*/ 	.word	0x00000000
        /*0050*/ 	.short	0x0003
        /*0052*/ 	.short	0x0014
        /*0054*/ 	.byte	0x00, 0xf0, 0x11, 0x00


	//----- nvinfo : EIATTR_KPARAM_INFO
	.align		4
.L_347:
        /*0058*/ 	.byte	0x04, 0x17
        /*005a*/ 	.short	(.L_349 - .L_348)
.L_348:
        /*005c*/ 	.word	0x00000000
        /*0060*/ 	.short	0x0002
        /*0062*/ 	.short	0x0010
        /*0064*/ 	.byte	0x00, 0xf0, 0x11, 0x00


	//----- nvinfo : EIATTR_KPARAM_INFO
	.align		4
.L_349:
        /*0068*/ 	.byte	0x04, 0x17
        /*006a*/ 	.short	(.L_351 - .L_350)
.L_350:
        /*006c*/ 	.word	0x00000000
        /*0070*/ 	.short	0x0001
        /*0072*/ 	.short	0x0008
        /*0074*/ 	.byte	0x00, 0xf5, 0x21, 0x00


	//----- nvinfo : EIATTR_KPARAM_INFO
	.align		4
.L_351:
        /*0078*/ 	.byte	0x04, 0x17
        /*007a*/ 	.short	(.L_353 - .L_352)
.L_352:
        /*007c*/ 	.word	0x00000000
        /*0080*/ 	.short	0x0000
        /*0082*/ 	.short	0x0000
        /*0084*/ 	.byte	0x00, 0xf5, 0x21, 0x00


	//----- nvinfo : EIATTR_SPARSE_MMA_MASK
	.align		4
.L_353:
        /*0088*/ 	.byte	0x03, 0x50
        /*008a*/ 	.short	0x0000


	//----- nvinfo : EIATTR_MAXREG_COUNT
	.align		4
        /*008c*/ 	.byte	0x03, 0x1b
        /*008e*/ 	.short	0x00ff


	//----- nvinfo : EIATTR_NUM_BARRIERS
	.align		4
        /*0090*/ 	.byte	0x02, 0x4c
        /*0092*/ 	.byte	0x01
	.zero		1


	//----- nvinfo : EIATTR_MERCURY_ISA_VERSION
	.align		4
        /*0094*/ 	.byte	0x03, 0x5f
        /*0096*/ 	.short	0x0101


	//----- nvinfo : EIATTR_VRC_CTA_INIT_COUNT
	.align		4
        /*0098*/ 	.byte	0x02, 0x4a
	.zero		1
	.zero		1


	//----- nvinfo : EIATTR_EXIT_INSTR_OFFSETS
	.align		4
        /*009c*/ 	.byte	0x04, 0x1c
        /*009e*/ 	.short	(.L_355 - .L_354)


	//   ....[0]....
.L_354:
        /*00a0*/ 	.word	0x00000960


	//   ....[1]....
        /*00a4*/ 	.word	0x00000a30


	//----- nvinfo : EIATTR_CRS_STACK_SIZE
	.align		4
.L_355:
        /*00a8*/ 	.byte	0x04, 0x1e
        /*00aa*/ 	.short	(.L_357 - .L_356)
.L_356:
        /*00ac*/ 	.word	0x00000000


	//----- nvinfo : EIATTR_CBANK_PARAM_SIZE
	.align		4
.L_357:
        /*00b0*/ 	.byte	0x03, 0x19
        /*00b2*/ 	.short	0x0028


	//----- nvinfo : EIATTR_PARAM_CBANK
	.align		4
        /*00b4*/ 	.byte	0x04, 0x0a
        /*00b6*/ 	.short	(.L_359 - .L_358)
	.align		4
.L_358:
        /*00b8*/ 	.word	index@(.nv.constant0._Z20transpose_shm_kernelPKfPfiiiiii)
        /*00bc*/ 	.short	0x0380
        /*00be*/ 	.short	0x0028


	//----- nvinfo : EIATTR_SW_WAR
	.align		4
.L_359:
        /*00c0*/ 	.byte	0x04, 0x36
        /*00c2*/ 	.short	(.L_361 - .L_360)
.L_360:
        /*00c4*/ 	.word	0x00000008
.L_361:


//--------------------- .nv.info._Z28transpose_simple_kerneltmpltILi2ELi1ELi0EEvPKfPfiii --------------------------
	.section	.nv.info._Z28transpose_simple_kerneltmpltILi2ELi1ELi0EEvPKfPfiii,"",@"SHT_CUDA_INFO"
	.sectionflags	@""
	.align	4


	//----- nvinfo : EIATTR_CUDA_API_VERSION
	.align		4
        /*0000*/ 	.byte	0x04, 0x37
        /*0002*/ 	.short	(.L_363 - .L_362)
.L_362:
        /*0004*/ 	.word	0x00000082


	//----- nvinfo : EIATTR_KPARAM_INFO
	.align		4
.L_363:
        /*0008*/ 	.byte	0x04, 0x17
        /*000a*/ 	.short	(.L_365 - .L_364)
.L_364:
        /*000c*/ 	.word	0x00000000
        /*0010*/ 	.short	0x0004
        /*0012*/ 	.short	0x0018
        /*0014*/ 	.byte	0x00, 0xf0, 0x11, 0x00


	//----- nvinfo : EIATTR_KPARAM_INFO
	.align		4
.L_365:
        /*0018*/ 	.byte	0x04, 0x17
        /*001a*/ 	.short	(.L_367 - .L_366)
.L_366:
        /*001c*/ 	.word	0x00000000
        /*0020*/ 	.short	0x0003
        /*0022*/ 	.short	0x0014
        /*0024*/ 	.byte	0x00, 0xf0, 0x11, 0x00


	//----- nvinfo : EIATTR_KPARAM_INFO
	.align		4
.L_367:
        /*0028*/ 	.byte	0x04, 0x17
        /*002a*/ 	.short	(.L_369 - .L_368)
.L_368:
        /*002c*/ 	.word	0x00000000
        /*0030*/ 	.short	0x0002
        /*0032*/ 	.short	0x0010
        /*0034*/ 	.byte	0x00, 0xf0, 0x11, 0x00


	//----- nvinfo : EIATTR_KPARAM_INFO
	.align		4
.L_369:
        /*0038*/ 	.byte	0x04, 0x17
        /*003a*/ 	.short	(.L_371 - .L_370)
.L_370:
        /*003c*/ 	.word	0x00000000
        /*0040*/ 	.short	0x0001
        /*0042*/ 	.short	0x0008
        /*0044*/ 	.byte	0x00, 0xf5, 0x21, 0x00


	//----- nvinfo : EIATTR_KPARAM_INFO
	.align		4
.L_371:
        /*0048*/ 	.byte	0x04, 0x17
        /*004a*/ 	.short	(.L_373 - .L_372)
.L_372:
        /*004c*/ 	.word	0x00000000
        /*0050*/ 	.short	0x0000
        /*0052*/ 	.short	0x0000
        /*0054*/ 	.byte	0x00, 0xf5, 0x21, 0x00


	//----- nvinfo : EIATTR_SPARSE_MMA_MASK
	.align		4
.L_373:
        /*0058*/ 	.byte	0x03, 0x50
        /*005a*/ 	.short	0x0000


	//----- nvinfo : EIATTR_MAXREG_COUNT
	.align		4
        /*005c*/ 	.byte	0x03, 0x1b
        /*005e*/ 	.short	0x00ff


	//----- nvinfo : EIATTR_MERCURY_ISA_VERSION
	.align		4
        /*0060*/ 	.byte	0x03, 0x5f
        /*0062*/ 	.short	0x0101


	//----- nvinfo : EIATTR_VRC_CTA_INIT_COUNT
	.align		4
        /*0064*/ 	.byte	0x02, 0x4a
	.zero		1
	.zero		1


	//----- nvinfo : EIATTR_EXIT_INSTR_OFFSETS
	.align		4
        /*0068*/ 	.byte	0x04, 0x1c
        /*006a*/ 	.short	(.L_375 - .L_374)


	//   ....[0]....
.L_374:
        /*006c*/ 	.word	0x00000160


	//   ....[1]....
        /*0070*/ 	.word	0x000001e0


	//----- nvinfo : EIATTR_CBANK_PARAM_SIZE
	.align		4
.L_375:
        /*0074*/ 	.byte	0x03, 0x19
        /*0076*/ 	.short	0x001c


	//----- nvinfo : EIATTR_PARAM_CBANK
	.align		4
        /*0078*/ 	.byte	0x04, 0x0a
        /*007a*/ 	.short	(.L_377 - .L_376)
	.align		4
.L_376:
        /*007c*/ 	.word	index@(.nv.constant0._Z28transpose_simple_kerneltmpltILi2ELi1ELi0EEvPKfPfiii)
        /*0080*/ 	.short	0x0380
        /*0082*/ 	.short	0x001c


	//----- nvinfo : EIATTR_SW_WAR
	.align		4
.L_377:
        /*0084*/ 	.byte	0x04, 0x36
        /*0086*/ 	.short	(.L_379 - .L_378)
.L_378:
        /*0088*/ 	.word	0x00000008
.L_379:


//--------------------- .nv.info._Z28transpose_simple_kerneltmpltILi2ELi0ELi1EEvPKfPfiii --------------------------
	.section	.nv.info._Z28transpose_simple_kerneltmpltILi2ELi0ELi1EEvPKfPfiii,"",@"SHT_CUDA_INFO"
	.sectionflags	@""
	.align	4


	//----- nvinfo : EIATTR_CUDA_API_VERSION
	.align		4
        /*0000*/ 	.byte	0x04, 0x37
        /*0002*/ 	.short	(.L_381 - .L_380)
.L_380:
        /*0004*/ 	.word	0x00000082


	//----- nvinfo : EIATTR_KPARAM_INFO
	.align		4
.L_381:
        /*0008*/ 	.byte	0x04, 0x17
        /*000a*/ 	.short	(.L_383 - .L_382)
.L_382:
        /*000c*/ 	.word	0x00000000
        /*0010*/ 	.short	0x0004
        /*0012*/ 	.short	0x0018
        /*0014*/ 	.byte	0x00, 0xf0, 0x11, 0x00


	//----- nvinfo : EIATTR_KPARAM_INFO
	.align		4
.L_383:
        /*0018*/ 	.byte	0x04, 0x17
        /*001a*/ 	.short	(.L_385 - .L_384)
.L_384:
        /*001c*/ 	.word	0x00000000
        /*0020*/ 	.short	0x0003
        /*0022*/ 	.short	0x0014
        /*0024*/ 	.byte	0x00, 0xf0, 0x11, 0x00


	//----- nvinfo : EIATTR_KPARAM_INFO
	.align		4
.L_385:
        /*0028*/ 	.byte	0x04, 0x17
        /*002a*/ 	.short	(.L_387 - .L_386)
.L_386:
        /*002c*/ 	.word	0x00000000
        /*0030*/ 	.short	0x0002
        /*0032*/ 	.short	0x0010
        /*0034*/ 	.byte	0x00, 0xf0, 0x11, 0x00


	//----- nvinfo : EIATTR_KPARAM_INFO
	.align		4
.L_387:
        /*0038*/ 	.byte	0x04, 0x17
        /*003a*/ 	.short	(.L_389 - .L_388)
.L_388:
        /*003c*/ 	.word	0x00000000
        /*0040*/ 	.short	0x0001
        /*0042*/ 	.short	0x0008
        /*0044*/ 	.byte	0x00, 0xf5, 0x21, 0x00


	//----- nvinfo : EIATTR_KPARAM_INFO
	.align		4
.L_389:
        /*0048*/ 	.byte	0x04, 0x17
        /*004a*/ 	.short	(.L_391 - .L_390)
.L_390:
        /*004c*/ 	.word	0x00000000
        /*0050*/ 	.short	0x0000
        /*0052*/ 	.short	0x0000
        /*0054*/ 	.byte	0x00, 0xf5, 0x21, 0x00


	//----- nvinfo : EIATTR_SPARSE_MMA_MASK
	.align		4
.L_391:
        /*0058*/ 	.byte	0x03, 0x50
        /*005a*/ 	.short	0x0000


	//----- nvinfo : EIATTR_MAXREG_COUNT
	.align		4
        /*005c*/ 	.byte	0x03, 0x1b
        /*005e*/ 	.short	0x00ff


	//----- nvinfo : EIATTR_MERCURY_ISA_VERSION
	.align		4
        /*0060*/ 	.byte	0x03, 0x5f
        /*0062*/ 	.short	0x0101


	//----- nvinfo : EIATTR_VRC_CTA_INIT_COUNT
	.align		4
        /*0064*/ 	.byte	0x02, 0x4a
	.zero		1
	.zero		1


	//----- nvinfo : EIATTR_EXIT_INSTR_OFFSETS
	.align		4
        /*0068*/ 	.byte	0x04, 0x1c
        /*006a*/ 	.short	(.L_393 - .L_392)


	//   ....[0]....
.L_392:
        /*006c*/ 	.word	0x00000160


	//   ....[1]....
        /*0070*/ 	.word	0x000001e0


	//----- nvinfo : EIATTR_CBANK_PARAM_SIZE
	.align		4
.L_393:
        /*0074*/ 	.byte	0x03, 0x19
        /*0076*/ 	.short	0x001c


	//----- nvinfo : EIATTR_PARAM_CBANK
	.align		4
        /*0078*/ 	.byte	0x04, 0x0a
        /*007a*/ 	.short	(.L_395 - .L_394)
	.align		4
.L_394:
        /*007c*/ 	.word	index@(.nv.constant0._Z28transpose_simple_kerneltmpltILi2ELi0ELi1EEvPKfPfiii)
        /*0080*/ 	.short	0x0380
        /*0082*/ 	.short	0x001c


	//----- nvinfo : EIATTR_SW_WAR
	.align		4
.L_395:
        /*0084*/ 	.byte	0x04, 0x36
        /*0086*/ 	.short	(.L_397 - .L_396)
.L_396:
        /*0088*/ 	.word	0x00000008
.L_397:


//--------------------- .nv.info._Z28transpose_simple_kerneltmpltILi1ELi2ELi0EEvPKfPfiii --------------------------
	.section	.nv.info._Z28transpose_simple_kerneltmpltILi1ELi2ELi0EEvPKfPfiii,"",@"SHT_CUDA_INFO"
	.sectionflags	@""
	.align	4


	//----- nvinfo : EIATTR_CUDA_API_VERSION
	.align		4
        /*0000*/ 	.byte	0x04, 0x37
        /*0002*/ 	.short	(.L_399 - .L_398)
.L_398:
        /*0004*/ 	.word	0x00000082


	//----- nvinfo : EIATTR_KPARAM_INFO
	.align		4
.L_399:
        /*0008*/ 	.byte	0x04, 0x17
        /*000a*/ 	.short	(.L_401 - .L_400)
.L_400:
        /*000c*/ 	.word	0x00000000
        /*0010*/ 	.short	0x0004
        /*0012*/ 	.short	0x0018
        /*0014*/ 	.byte	0x00, 0xf0, 0x11, 0x00


	//----- nvinfo : EIATTR_KPARAM_INFO
	.align		4
.L_401:
        /*0018*/ 	.byte	0x04, 0x17
        /*001a*/ 	.short	(.L_403 - .L_402)
.L_402:
        /*001c*/ 	.word	0x00000000
        /*0020*/ 	.short	0x0003
        /*0022*/ 	.short	0x0014
        /*0024*/ 	.byte	0x00, 0xf0, 0x11, 0x00


	//----- nvinfo : EIATTR_KPARAM_INFO
	.align		4
.L_403:
        /*0028*/ 	.byte	0x04, 0x17
        /*002a*/ 	.short	(.L_405 - .L_404)
.L_404:
        /*002c*/ 	.word	0x00000000
        /*0030*/ 	.short	0x0002
        /*0032*/ 	.short	0x0010
        /*0034*/ 	.byte	0x00, 0xf0, 0x11, 0x00


	//----- nvinfo : EIATTR_KPARAM_INFO
	.align		4
.L_405:
        /*0038*/ 	.byte	0x04, 0x17
        /*003a*/ 	.short	(.L_407 - .L_406)
.L_406:
        /*003c*/ 	.word	0x00000000
        /*0040*/ 	.short	0x0001
        /*0042*/ 	.short	0x0008
        /*0044*/ 	.byte	0x00, 0xf5, 0x21, 0x00


	//----- nvinfo : EIATTR_KPARAM_INFO
	.align		4
.L_407:
        /*0048*/ 	.byte	0x04, 0x17
        /*004a*/ 	.short	(.L_409 - .L_408)
.L_408:
        /*004c*/ 	.word	0x00000000
        /*0050*/ 	.short	0x0000
        /*0052*/ 	.short	0x0000
        /*0054*/ 	.byte	0x00, 0xf5, 0x21, 0x00


	//----- nvinfo : EIATTR_SPARSE_MMA_MASK
	.align		4
.L_409:
        /*0058*/ 	.byte	0x03, 0x50
        /*005a*/ 	.short	0x0000


	//----- nvinfo : EIATTR_MAXREG_COUNT
	.align		4
        /*005c*/ 	.byte	0x03, 0x1b
        /*005e*/ 	.short	0x00ff


	//----- nvinfo : EIATTR_MERCURY_ISA_VERSION
	.align		4
        /*0060*/ 	.byte	0x03, 0x5f
        /*0062*/ 	.short	0x0101


	//----- nvinfo : EIATTR_VRC_CTA_INIT_COUNT
	.align		4
        /*0064*/ 	.byte	0x02, 0x4a
	.zero		1
	.zero		1


	//----- nvinfo : EIATTR_EXIT_INSTR_OFFSETS
	.align		4
        /*0068*/ 	.byte	0x04, 0x1c
        /*006a*/ 	.short	(.L_411 - .L_410)


	//   ....[0]....
.L_410:
        /*006c*/ 	.word	0x00000160


	//   ....[1]....
        /*0070*/ 	.word	0x000001e0


	//----- nvinfo : EIATTR_CBANK_PARAM_SIZE
	.align		4
.L_411:
        /*0074*/ 	.byte	0x03, 0x19
        /*0076*/ 	.short	0x001c


	//----- nvinfo : EIATTR_PARAM_CBANK
	.align		4
        /*0078*/ 	.byte	0x04, 0x0a
        /*007a*/ 	.short	(.L_413 - .L_412)
	.align		4
.L_412:
        /*007c*/ 	.word	index@(.nv.constant0._Z28transpose_simple_kerneltmpltILi1ELi2ELi0EEvPKfPfiii)
        /*0080*/ 	.short	0x0380
        /*0082*/ 	.short	0x001c


	//----- nvinfo : EIATTR_SW_WAR
	.align		4
.L_413:
        /*0084*/ 	.byte	0x04, 0x36
        /*0086*/ 	.short	(.L_415 - .L_414)
.L_414:
        /*0088*/ 	.word	0x00000008
.L_415:


//--------------------- .nv.info._Z28transpose_simple_kerneltmpltILi1ELi0ELi2EEvPKfPfiii --------------------------
	.section	.nv.info._Z28transpose_simple_kerneltmpltILi1ELi0ELi2EEvPKfPfiii,"",@"SHT_CUDA_INFO"
	.sectionflags	@""
	.align	4


	//----- nvinfo : EIATTR_CUDA_API_VERSION
	.align		4
        /*0000*/ 	.byte	0x04, 0x37
        /*0002*/ 	.short	(.L_417 - .L_416)
.L_416:
        /*0004*/ 	.word	0x00000082


	//----- nvinfo : EIATTR_KPARAM_INFO
	.align		4
.L_417:
        /*0008*/ 	.byte	0x04, 0x17
        /*000a*/ 	.short	(.L_419 - .L_418)
.L_418:
        /*000c*/ 	.word	0x00000000
        /*0010*/ 	.short	0x0004
        /*0012*/ 	.short	0x0018
        /*0014*/ 	.byte	0x00, 0xf0, 0x11, 0x00


	//----- nvinfo : EIATTR_KPARAM_INFO
	.align		4
.L_419:
        /*0018*/ 	.byte	0x04, 0x17
        /*001a*/ 	.short	(.L_421 - .L_420)
.L_420:
        /*001c*/ 	.word	0x00000000
        /*0020*/ 	.short	0x0003
        /*0022*/ 	.short	0x0014
        /*0024*/ 	.byte	0x00, 0xf0, 0x11, 0x00


	//----- nvinfo : EIATTR_KPARAM_INFO
	.align		4
.L_421:
        /*0028*/ 	.byte	0x04, 0x17
        /*002a*/ 	.short	(.L_423 - .L_422)
.L_422:
        /*002c*/ 	.word	0x00000000
        /*0030*/ 	.short	0x0002
        /*0032*/ 	.short	0x0010
        /*0034*/ 	.byte	0x00, 0xf0, 0x11, 0x00


	//----- nvinfo : EIATTR_KPARAM_INFO
	.align		4
.L_423:
        /*0038*/ 	.byte	0x04, 0x17
        /*003a*/ 	.short	(.L_425 - .L_424)
.L_424:
        /*003c*/ 	.word	0x00000000
        /*0040*/ 	.short	0x0001
        /*0042*/ 	.short	0x0008
        /*0044*/ 	.byte	0x00, 0xf5, 0x21, 0x00


	//----- nvinfo : EIATTR_KPARAM_INFO
	.align		4
.L_425:
        /*0048*/ 	.byte	0x04, 0x17
        /*004a*/ 	.short	(.L_427 - .L_426)
.L_426:
        /*004c*/ 	.word	0x00000000
        /*0050*/ 	.short	0x0000
        /*0052*/ 	.short	0x0000
        /*0054*/ 	.byte	0x00, 0xf5, 0x21, 0x00


	//----- nvinfo : EIATTR_SPARSE_MMA_MASK
	.align		4
.L_427:
        /*0058*/ 	.byte	0x03, 0x50
        /*005a*/ 	.short	0x0000


	//----- nvinfo : EIATTR_MAXREG_COUNT
	.align		4
        /*005c*/ 	.byte	0x03, 0x1b
        /*005e*/ 	.short	0x00ff


	//----- nvinfo : EIATTR_MERCURY_ISA_VERSION
	.align		4
        /*0060*/ 	.byte	0x03, 0x5f
        /*0062*/ 	.short	0x0101


	//----- nvinfo : EIATTR_VRC_CTA_INIT_COUNT
	.align		4
        /*0064*/ 	.byte	0x02, 0x4a
	.zero		1
	.zero		1


	//----- nvinfo : EIATTR_EXIT_INSTR_OFFSETS
	.align		4
        /*0068*/ 	.byte	0x04, 0x1c
        /*006a*/ 	.short	(.L_429 - .L_428)


	//   ....[0]....
.L_428:
        /*006c*/ 	.word	0x00000160


	//   ....[1]....
        /*0070*/ 	.word	0x000001e0


	//----- nvinfo : EIATTR_CBANK_PARAM_SIZE
	.align		4
.L_429:
        /*0074*/ 	.byte	0x03, 0x19
        /*0076*/ 	.short	0x001c


	//----- nvinfo : EIATTR_PARAM_CBANK
	.align		4
        /*0078*/ 	.byte	0x04, 0x0a
        /*007a*/ 	.short	(.L_431 - .L_430)
	.align		4
.L_430:
        /*007c*/ 	.word	index@(.nv.constant0._Z28transpose_simple_kerneltmpltILi1ELi0ELi2EEvPKfPfiii)
        /*0080*/ 	.short	0x0380
        /*0082*/ 	.short	0x001c


	//----- nvinfo : EIATTR_SW_WAR
	.align		4
.L_431:
        /*0084*/ 	.byte	0x04, 0x36
        /*0086*/ 	.short	(.L_433 - .L_432)
.L_432:
        /*0088*/ 	.word	0x00000008
.L_433:


//--------------------- .nv.info._Z28transpose_simple_kerneltmpltILi0ELi2ELi1EEvPKfPfiii --------------------------
	.section	.nv.info._Z28transpose_simple_kerneltmpltILi0ELi2ELi1EEvPKfPfiii,"",@"SHT_CUDA_INFO"
	.sectionflags	@""
	.align	4


	//----- nvinfo : EIATTR_CUDA_API_VERSION
	.align		4
        /*0000*/ 	.byte	0x04, 0x37
        /*0002*/ 	.short	(.L_435 - .L_434)
.L_434:
        /*0004*/ 	.word	0x00000082


	//----- nvinfo : EIATTR_KPARAM_INFO
	.align		4
.L_435:
        /*0008*/ 	.byte	0x04, 0x17
        /*000a*/ 	.short	(.L_437 - .L_436)
.L_436:
        /*000c*/ 	.word	0x00000000
        /*0010*/ 	.short	0x0004
        /*0012*/ 	.short	0x0018
        /*0014*/ 	.byte	0x00, 0xf0, 0x11, 0x00


	//----- nvinfo : EIATTR_KPARAM_INFO
	.align		4
.L_437:
        /*0018*/ 	.byte	0x04, 0x17
        /*001a*/ 	.short	(.L_439 - .L_438)
.L_438:
        /*001c*/ 	.word	0x00000000
        /*0020*/ 	.short	0x0003
        /*0022*/ 	.short	0x0014
        /*0024*/ 	.byte	0x00, 0xf0, 0x11, 0x00


	//----- nvinfo : EIATTR_KPARAM_INFO
	.align		4
.L_439:
        /*0028*/ 	.byte	0x04, 0x17
        /*002a*/ 	.short	(.L_441 - .L_440)
.L_440:
        /*002c*/ 	.word	0x00000000
        /*0030*/ 	.short	0x0002
        /*0032*/ 	.short	0x0010
        /*0034*/ 	.byte	0x00, 0xf0, 0x11, 0x00


	//----- nvinfo : EIATTR_KPARAM_INFO
	.align		4
.L_441:
        /*0038*/ 	.byte	0x04, 0x17
        /*003a*/ 	.short	(.L_443 - .L_442)
.L_442:
        /*003c*/ 	.word	0x00000000
        /*0040*/ 	.short	0x0001
        /*0042*/ 	.short	0x0008
        /*0044*/ 	.byte	0x00, 0xf5, 0x21, 0x00


	//----- nvinfo : EIATTR_KPARAM_INFO
	.align		4
.L_443:
        /*0048*/ 	.byte	0x04, 0x17
        /*004a*/ 	.short	(.L_445 - .L_444)
.L_444:
        /*004c*/ 	.word	0x00000000
        /*0050*/ 	.short	0x0000
        /*0052*/ 	.short	0x0000
        /*0054*/ 	.byte	0x00, 0xf5, 0x21, 0x00


	//----- nvinfo : EIATTR_SPARSE_MMA_MASK
	.align		4
.L_445:
        /*0058*/ 	.byte	0x03, 0x50
        /*005a*/ 	.short	0x0000


	//----- nvinfo : EIATTR_MAXREG_COUNT
	.align		4
        /*005c*/ 	.byte	0x03, 0x1b
        /*005e*/ 	.short	0x00ff


	//----- nvinfo : EIATTR_MERCURY_ISA_VERSION
	.align		4
        /*0060*/ 	.byte	0x03, 0x5f
        /*0062*/ 	.short	0x0101


	//----- nvinfo : EIATTR_VRC_CTA_INIT_COUNT
	.align		4
        /*0064*/ 	.byte	0x02, 0x4a
	.zero		1
	.zero		1


	//----- nvinfo : EIATTR_EXIT_INSTR_OFFSETS
	.align		4
        /*0068*/ 	.byte	0x04, 0x1c
        /*006a*/ 	.short	(.L_447 - .L_446)


	//   ....[0]....
.L_446:
        /*006c*/ 	.word	0x00000160


	//   ....[1]....
        /*0070*/ 	.word	0x000001e0


	//----- nvinfo : EIATTR_CBANK_PARAM_SIZE
	.align		4
.L_447:
        /*0074*/ 	.byte	0x03, 0x19
        /*0076*/ 	.short	0x001c


	//----- nvinfo : EIATTR_PARAM_CBANK
	.align		4
        /*0078*/ 	.byte	0x04, 0x0a
        /*007a*/ 	.short	(.L_449 - .L_448)
	.align		4
.L_448:
        /*007c*/ 	.word	index@(.nv.constant0._Z28transpose_simple_kerneltmpltILi0ELi2ELi1EEvPKfPfiii)
        /*0080*/ 	.short	0x0380
        /*0082*/ 	.short	0x001c


	//----- nvinfo : EIATTR_SW_WAR
	.align		4
.L_449:
        /*0084*/ 	.byte	0x04, 0x36
        /*0086*/ 	.short	(.L_451 - .L_450)
.L_450:
        /*0088*/ 	.word	0x00000008
.L_451:


//--------------------- .nv.info._Z28transpose_simple_kerneltmpltILi0ELi1ELi2EEvPKfPfiii --------------------------
	.section	.nv.info._Z28transpose_simple_kerneltmpltILi0ELi1ELi2EEvPKfPfiii,"",@"SHT_CUDA_INFO"
	.sectionflags	@""
	.align	4


	//----- nvinfo : EIATTR_CUDA_API_VERSION
	.align		4
        /*0000*/ 	.byte	0x04, 0x37
        /*0002*/ 	.short	(.L_453 - .L_452)
.L_452:
        /*0004*/ 	.word	0x00000082


	//----- nvinfo : EIATTR_KPARAM_INFO
	.align		4
.L_453:
        /*0008*/ 	.byte	0x04, 0x17
        /*000a*/ 	.short	(.L_455 - .L_454)
.L_454:
        /*000c*/ 	.word	0x00000000
        /*0010*/ 	.short	0x0004
        /*0012*/ 	.short	0x0018
        /*0014*/ 	.byte	0x00, 0xf0, 0x11, 0x00


	//----- nvinfo : EIATTR_KPARAM_INFO
	.align		4
.L_455:
        /*0018*/ 	.byte	0x04, 0x17
        /*001a*/ 	.short	(.L_457 - .L_456)
.L_456:
        /*001c*/ 	.word	0x00000000
        /*0020*/ 	.short	0x0003
        /*0022*/ 	.short	0x0014
        /*0024*/ 	.byte	0x00, 0xf0, 0x11, 0x00


	//----- nvinfo : EIATTR_KPARAM_INFO
	.align		4
.L_457:
        /*0028*/ 	.byte	0x04, 0x17
        /*002a*/ 	.short	(.L_459 - .L_458)
.L_458:
        /*002c*/ 	.word	0x00000000
        /*0030*/ 	.short	0x0002
        /*0032*/ 	.short	0x0010
        /*0034*/ 	.byte	0x00, 0xf0, 0x11, 0x00


	//----- nvinfo : EIATTR_KPARAM_INFO
	.align		4
.L_459:
        /*0038*/ 	.byte	0x04, 0x17
        /*003a*/ 	.short	(.L_461 - .L_460)
.L_460:
        /*003c*/ 	.word	0x00000000
        /*0040*/ 	.short	0x0001
        /*0042*/ 	.short	0x0008
        /*0044*/ 	.byte	0x00, 0xf5, 0x21, 0x00


	//----- nvinfo : EIATTR_KPARAM_INFO
	.align		4
.L_461:
        /*0048*/ 	.byte	0x04, 0x17
        /*004a*/ 	.short	(.L_463 - .L_462)
.L_462:
        /*004c*/ 	.word	0x00000000
        /*0050*/ 	.short	0x0000
        /*0052*/ 	.short	0x0000
        /*0054*/ 	.byte	0x00, 0xf5, 0x21, 0x00


	//----- nvinfo : EIATTR_SPARSE_MMA_MASK
	.align		4
.L_463:
        /*0058*/ 	.byte	0x03, 0x50
        /*005a*/ 	.short	0x0000


	//----- nvinfo : EIATTR_MAXREG_COUNT
	.align		4
        /*005c*/ 	.byte	0x03, 0x1b
        /*005e*/ 	.short	0x00ff


	//----- nvinfo : EIATTR_MERCURY_ISA_VERSION
	.align		4
        /*0060*/ 	.byte	0x03, 0x5f
        /*0062*/ 	.short	0x0101


	//----- nvinfo : EIATTR_VRC_CTA_INIT_COUNT
	.align		4
        /*0064*/ 	.byte	0x02, 0x4a
	.zero		1
	.zero		1


	//----- nvinfo : EIATTR_EXIT_INSTR_OFFSETS
	.align		4
        /*0068*/ 	.byte	0x04, 0x1c
        /*006a*/ 	.short	(.L_465 - .L_464)


	//   ....[0]....
.L_464:
        /*006c*/ 	.word	0x00000140


	//   ....[1]....
        /*0070*/ 	.word	0x000001c0


	//----- nvinfo : EIATTR_CBANK_PARAM_SIZE
	.align		4
.L_465:
        /*0074*/ 	.byte	0x03, 0x19
        /*0076*/ 	.short	0x001c


	//----- nvinfo : EIATTR_PARAM_CBANK
	.align		4
        /*0078*/ 	.byte	0x04, 0x0a
        /*007a*/ 	.short	(.L_467 - .L_466)
	.align		4
.L_466:
        /*007c*/ 	.word	index@(.nv.constant0._Z28transpose_simple_kerneltmpltILi0ELi1ELi2EEvPKfPfiii)
        /*0080*/ 	.short	0x0380
        /*0082*/ 	.short	0x001c


	//----- nvinfo : EIATTR_SW_WAR
	.align		4
.L_467:
        /*0084*/ 	.byte	0x04, 0x36
        /*0086*/ 	.short	(.L_469 - .L_468)
.L_468:
        /*0088*/ 	.word	0x00000008
.L_469:


//--------------------- .nv.info._Z23transpose_simple_kernelPKfPfiiiiii --------------------------
	.section	.nv.info._Z23transpose_simple_kernelPKfPfiiiiii,"",@"SHT_CUDA_INFO"
	.sectionflags	@""
	.align	4


	//----- nvinfo : EIATTR_CUDA_API_VERSION
	.align		4
        /*0000*/ 	.byte	0x04, 0x37
        /*0002*/ 	.short	(.L_471 - .L_470)
.L_470:
        /*0004*/ 	.word	0x00000082


	//----- nvinfo : EIATTR_KPARAM_INFO
	.align		4
.L_471:
        /*0008*/ 	.byte	0x04, 0x17
        /*000a*/ 	.short	(.L_473 - .L_472)
.L_472:
        /*000c*/ 	.word	0x00000000
        /*0010*/ 	.short	0x0007
        /*0012*/ 	.short	0x0024
        /*0014*/ 	.byte	0x00, 0xf0, 0x11, 0x00


	//----- nvinfo : EIATTR_KPARAM_INFO
	.align		4
.L_473:
        /*0018*/ 	.byte	0x04, 0x17
        /*001a*/ 	.short	(.L_475 - .L_474)
.L_474:
        /*001c*/ 	.word	0x00000000
        /*0020*/ 	.short	0x0006
        /*0022*/ 	.short	0x0020
        /*0024*/ 	.byte	0x00, 0xf0, 0x11, 0x00


	//----- nvinfo : EIATTR_KPARAM_INFO
	.align		4
.L_475:
        /*0028*/ 	.byte	0x04, 0x17
        /*002a*/ 	.short	(.L_477 - .L_476)
.L_476:
        /*002c*/ 	.word	0x00000000
        /*0030*/ 	.short	0x0005
        /*0032*/ 	.short	0x001c
        /*0034*/ 	.byte	0x00, 0xf0, 0x11, 0x00


	//----- nvinfo : EIATTR_KPARAM_INFO
	.align		4
.L_477:
        /*0038*/ 	.byte	0x04, 0x17
        /*003a*/ 	.short	(.L_479 - .L_478)
.L_478:
        /*003c*/ 	.word	0x00000000
        /*0040*/ 	.short	0x0004
        /*0042*/ 	.short	0x0018
        /*0044*/ 	.byte	0x00, 0xf0, 0x11, 0x00


	//----- nvinfo : EIATTR_KPARAM_INFO
	.align		4
.L_479:
        /*0048*/ 	.byte	0x04, 0x17
        /*004a*/ 	.short	(.L_481 - .L_480)
.L_480:
        /*004c*/ 	.word	0x00000000
        /*0050*/ 	.short	0x0003
        /*0052*/ 	.short	0x0014
        /*0054*/ 	.byte	0x00, 0xf0, 0x11, 0x00


	//----- nvinfo : EIATTR_KPARAM_INFO
	.align		4
.L_481:
        /*0058*/ 	.byte	0x04, 0x17
        /*005a*/ 	.short	(.L_483 - .L_482)
.L_482:
        /*005c*/ 	.word	0x00000000
        /*0060*/ 	.short	0x0002
        /*0062*/ 	.short	0x0010
        /*0064*/ 	.byte	0x00, 0xf0, 0x11, 0x00


	//----- nvinfo : EIATTR_KPARAM_INFO
	.align		4
.L_483:
        /*0068*/ 	.byte	0x04, 0x17
        /*006a*/ 	.short	(.L_485 - .L_484)
.L_484:
        /*006c*/ 	.word	0x00000000
        /*0070*/ 	.short	0x0001
        /*0072*/ 	.short	0x0008
        /*0074*/ 	.byte	0x00, 0xf5, 0x21, 0x00


	//----- nvinfo : EIATTR_KPARAM_INFO
	.align		4
.L_485:
        /*0078*/ 	.byte	0x04, 0x17
        /*007a*/ 	.short	(.L_487 - .L_486)
.L_486:
        /*007c*/ 	.word	0x00000000
        /*0080*/ 	.short	0x0000
        /*0082*/ 	.short	0x0000
        /*0084*/ 	.byte	0x00, 0xf5, 0x21, 0x00


	//----- nvinfo : EIATTR_SPARSE_MMA_MASK
	.align		4
.L_487:
        /*0088*/ 	.byte	0x03, 0x50
        /*008a*/ 	.short	0x0000


	//----- nvinfo : EIATTR_MAXREG_COUNT
	.align		4
        /*008c*/ 	.byte	0x03, 0x1b
        /*008e*/ 	.short	0x00ff


	//----- nvinfo : EIATTR_MERCURY_ISA_VERSION
	.align		4
        /*0090*/ 	.byte	0x03, 0x5f
        /*0092*/ 	.short	0x0101


	//----- nvinfo : EIATTR_VRC_CTA_INIT_COUNT
	.align		4
        /*0094*/ 	.byte	0x02, 0x4a
	.zero		1
	.zero		1


	//----- nvinfo : EIATTR_EXIT_INSTR_OFFSETS
	.align		4
        /*0098*/ 	.byte	0x04, 0x1c
        /*009a*/ 	.short	(.L_489 - .L_488)


	//   ....[0]....
.L_488:
        /*009c*/ 	.word	0x00000120


	//   ....[1]....
        /*00a0*/ 	.word	0x00000580


	//----- nvinfo : EIATTR_CBANK_PARAM_SIZE
	.align		4
.L_489:
        /*00a4*/ 	.byte	0x03, 0x19
        /*00a6*/ 	.short	0x0028


	//----- nvinfo : EIATTR_PARAM_CBANK
	.align		4
        /*00a8*/ 	.byte	0x04, 0x0a
        /*00aa*/ 	.short	(.L_491 - .L_490)
	.align		4
.L_490:
        /*00ac*/ 	.word	index@(.nv.constant0._Z23transpose_simple_kernelPKfPfiiiiii)
        /*00b0*/ 	.short	0x0380
        /*00b2*/ 	.short	0x0028


	//----- nvinfo : EIATTR_SW_WAR
	.align		4
.L_491:
        /*00b4*/ 	.byte	0x04, 0x36
        /*00b6*/ 	.short	(.L_493 - .L_492)
.L_492:
        /*00b8*/ 	.word	0x00000008
.L_493:


//--------------------- .nv.callgraph             --------------------------
	.section	.nv.callgraph,"",@"SHT_CUDA_CALLGRAPH"
	.align	4
	.sectionentsize	8
	.align		4
        /*0000*/ 	.word	0x00000000
	.align		4
        /*0004*/ 	.word	0xffffffff
	.align		4
        /*0008*/ 	.word	0x00000000
	.align		4
        /*000c*/ 	.word	0xfffffffe
	.align		4
        /*0010*/ 	.word	0x00000000
	.align		4
        /*0014*/ 	.word	0xfffffffd
	.align		4
        /*0018*/ 	.word	0x00000000
	.align		4
        /*001c*/ 	.word	0xfffffffc


//--------------------- .text._Z30transpose_shm_bank_kerneltmpltILi2ELi1ELi0ELi8ELi12ELi9EEvPKfPfiii --------------------------
	.section	.text._Z30transpose_shm_bank_kerneltmpltILi2ELi1ELi0ELi8ELi12ELi9EEvPKfPfiii,"ax",@progbits
	.align	128
        .global         _Z30transpose_shm_bank_kerneltmpltILi2ELi1ELi0ELi8ELi12ELi9EEvPKfPfiii
        .type           _Z30transpose_shm_bank_kerneltmpltILi2ELi1ELi0ELi8ELi12ELi9EEvPKfPfiii,@function
        .size           _Z30transpose_shm_bank_kerneltmpltILi2ELi1ELi0ELi8ELi12ELi9EEvPKfPfiii,(.L_x_22 - _Z30transpose_shm_bank_kerneltmpltILi2ELi1ELi0ELi8ELi12ELi9EEvPKfPfiii)
        .other          _Z30transpose_shm_bank_kerneltmpltILi2ELi1ELi0ELi8ELi12ELi9EEvPKfPfiii,@"STO_CUDA_ENTRY STV_DEFAULT"
_Z30transpose_shm_bank_kerneltmpltILi2ELi1ELi0ELi8ELi12ELi9EEvPKfPfiii:
.text._Z30transpose_shm_bank_kerneltmpltILi2ELi1ELi0ELi8ELi12ELi9EEvPKfPfiii:
[----:B------:R-:W-:Y:S01]  /*0000*/  LDC R1, c[0x0][0x37c] ;  /* 0x0000df00ff017b82 */ /* 0x000fe20000000800 */
[----:B------:R-:W0:Y:S01]  /*0010*/  S2R R0, SR_CTAID.Y ;  /* 0x0000000000007919 */ /* 0x000e220000002600 */
[----:B------:R-:W1:Y:S01]  /*0020*/  LDCU.64 UR6, c[0x0][0x390] ;  /* 0x00007200ff0677ac */ /* 0x000e620008000a00 */
[----:B------:R-:W0:Y:S01]  /*0030*/  S2R R11, SR_TID.Y ;  /* 0x00000000000b7919 */ /* 0x000e220000002200 */
[----:B------:R-:W2:Y:S01]  /*0040*/  LDCU UR8, c[0x0][0x398] ;  /* 0x00007300ff0877ac */ /* 0x000ea20008000800 */
[----:B------:R-:W3:Y:S01]  /*0050*/  S2R R13, SR_TID.Z ;  /* 0x00000000000d7919 */ /* 0x000ee20000002300 */
[----:B------:R-:W4:Y:S01]  /*0060*/  LDCU.64 UR4, c[0x0][0x358] ;  /* 0x00006b00ff0477ac */ /* 0x000f220008000a00 */
[----:B------:R-:W3:Y:S01]  /*0070*/  S2R R6, SR_CTAID.Z ;  /* 0x0000000000067919 */ /* 0x000ee20000002700 */
[----:B------:R-:W5:Y:S01]  /*0080*/  S2R R7, SR_CTAID.X ;  /* 0x0000000000077919 */ /* 0x000f620000002500 */
[----:B------:R-:W5:Y:S01]  /*0090*/  S2R R9, SR_TID.X ;  /* 0x0000000000097919 */ /* 0x000f620000002100 */
[----:B0-----:R-:W-:-:S04]  /*00a0*/  LEA R0, R0, R11, 0x3 ;  /* 0x0000000b00007211 */ /* 0x001fc800078e18ff */
[----:B-1----:R-:W-:Y:S02]  /*00b0*/  ISETP.GE.AND P0, PT, R0, UR7, PT ;  /* 0x0000000700007c0c */ /* 0x002fe4000bf06270 */
[----:B---3--:R-:W-:-:S04]  /*00c0*/  LEA R5, R6, R13, 0x3 ;  /* 0x0000000d06057211 */ /* 0x008fc800078e18ff */
[----:B------:R-:W-:Y:S01]  /*00d0*/  ISETP.GE.OR P1, PT, R5, UR6, P0 ;  /* 0x0000000605007c0c */ /* 0x000fe20008726670 */
[----:B-----5:R-:W-:-:S05]  /*00e0*/  IMAD R4, R7, 0x8, R9 ;  /* 0x0000000807047824 */ /* 0x020fca00078e0209 */
[----:B--2---:R-:W-:-:S13]  /*00f0*/  ISETP.GE.OR P1, PT, R4, UR8, P1 ;  /* 0x0000000804007c0c */ /* 0x004fda0008f26670 */
[----:B------:R-:W0:Y:S01]  /*0100*/  @!P1 LDC.64 R2, c[0x0][0x380] ;  /* 0x0000e000ff029b82 */ /* 0x000e220000000a00 */
[----:B------:R-:W-:-:S04]  /*0110*/  @!P1 IMAD R5, R5, UR7, R0 ;  /* 0x0000000705059c24 */ /* 0x000fc8000f8e0200 */
[----:B------:R-:W-:-:S04]  /*0120*/  @!P1 IMAD R5, R5, UR8, R4 ;  /* 0x0000000805059c24 */ /* 0x000fc8000f8e0204 */
[----:B0-----:R-:W-:-:S06]  /*0130*/  @!P1 IMAD.WIDE R2, R5, 0x4, R2 ;  /* 0x0000000405029825 */ /* 0x001fcc00078e0202 */
[----:B----4-:R-:W2:Y:S01]  /*0140*/  @!P1 LDG.E R2, desc[UR4][R2.64] ;  /* 0x0000000402029981 */ /* 0x010ea2000c1e1900 */
[----:B------:R-:W-:Y:S01]  /*0150*/  @!P1 MOV R4, 0x400 ;  /* 0x0000040000049802 */ /* 0x000fe20000000f00 */
[----:B------:R-:W-:Y:S01]  /*0160*/  IMAD R6, R6, 0x8, R9 ;  /* 0x0000000806067824 */ /* 0x000fe200078e0209 */
[----:B------:R-:W-:Y:S01]  /*0170*/  LEA R7, R7, R13, 0x3 ;  /* 0x0000000d07077211 */ /* 0x000fe200078e18ff */
[----:B------:R-:W0:Y:S03]  /*0180*/  @!P1 S2R R5, SR_CgaCtaId ;  /* 0x0000000000059919 */ /* 0x000e260000008800 */
[----:B------:R-:W-:-:S04]  /*0190*/  ISETP.GE.OR P0, PT, R7, UR8, P0 ;  /* 0x0000000807007c0c */ /* 0x000fc80008706670 */
[----:B------:R-:W-:Y:S02]  /*01a0*/  ISETP.GE.OR P0, PT, R6, UR6, P0 ;  /* 0x0000000606007c0c */ /* 0x000fe40008706670 */
[----:B0-----:R-:W-:-:S05]  /*01b0*/  @!P1 LEA R4, R5, R4, 0x18 ;  /* 0x0000000405049211 */ /* 0x001fca00078ec0ff */
[----:B------:R-:W-:-:S04]  /*01c0*/  @!P1 IMAD R4, R9, 0x1b0, R4 ;  /* 0x000001b009049824 */ /* 0x000fc800078e0204 */
[----:B------:R-:W-:-:S05]  /*01d0*/  @!P1 IMAD R4, R11, 0x24, R4 ;  /* 0x000000240b049824 */ /* 0x000fca00078e0204 */
[----:B------:R-:W-:-:S05]  /*01e0*/  @!P1 LEA R5, R13, R4, 0x2 ;  /* 0x000000040d059211 */ /* 0x000fca00078e10ff */
[----:B--2---:R0:W-:Y:S01]  /*01f0*/  @!P1 STS [R5], R2 ;  /* 0x0000000205009388 */ /* 0x0041e20000000800 */
[----:B------:R-:W-:Y:S06]  /*0200*/  BAR.SYNC.DEFER_BLOCKING 0x0 ;  /* 0x0000000000007b1d */ /* 0x000fec0000010000 */
[----:B------:R-:W-:Y:S05]  /*0210*/  @P0 EXIT ;  /* 0x000000000000094d */ /* 0x000fea0003800000 */
[----:B------:R-:W1:Y:S01]  /*0220*/  S2R R3, SR_CgaCtaId ;  /* 0x0000000000037919 */ /* 0x000e620000008800 */
[----:B0-----:R-:W-:Y:S01]  /*0230*/  MOV R2, 0x400 ;  /* 0x0000040000027802 */ /* 0x001fe20000000f00 */
[----:B------:R-:W-:-:S04]  /*0240*/  IMAD R7, R7, UR7, R0 ;  /* 0x0000000707077c24 */ /* 0x000fc8000f8e0200 */
[----:B------:R-:W-:Y:S01]  /*0250*/  IMAD R7, R7, UR6, R6 ;  /* 0x0000000607077c24 */ /* 0x000fe2000f8e0206 */
[----:B-1----:R-:W-:-:S05]  /*0260*/  LEA R2, R3, R2, 0x18 ;  /* 0x0000000203027211 */ /* 0x002fca00078ec0ff */
[----:B------:R-:W-:-:S04]  /*0270*/  IMAD R2, R13, 0x1b0, R2 ;  /* 0x000001b00d027824 */ /* 0x000fc800078e0202 */
[----:B------:R-:W-:-:S04]  /*0280*/  IMAD R2, R11, 0x24, R2 ;  /* 0x000000240b027824 */ /* 0x000fc800078e0202 */
[----:B------:R-:W-:Y:S02]  /*0290*/  IMAD R4, R9, 0x4, R2 ;  /* 0x0000000409047824 */ /* 0x000fe400078e0202 */
[----:B------:R-:W0:Y:S03]  /*02a0*/  LDC.64 R2, c[0x0][0x388] ;  /* 0x0000e200ff027b82 */ /* 0x000e260000000a00 */
[----:B------:R-:W1:Y:S01]  /*02b0*/  LDS R5, [R4] ;  /* 0x0000000004057984 */ /* 0x000e620000000800 */
[----:B0-----:R-:W-:-:S05]  /*02c0*/  IMAD.WIDE R2, R7, 0x4, R2 ;  /* 0x0000000407027825 */ /* 0x001fca00078e0202 */
[----:B-1----:R-:W-:Y:S01]  /*02d0*/  STG.E desc[UR4][R2.64], R5 ;  /* 0x0000000502007986 */ /* 0x002fe2000c101904 */
[----:B------:R-:W-:Y:S05]  /*02e0*/  EXIT ;  /* 0x000000000000794d */ /* 0x000fea0003800000 */
.L_x_0:
[----:B------:R-:W-:-:S00]  /*02f0*/  BRA `(.L_x_0) ;  /* 0xfffffffc00fc7947 */ /* 0x000fc0000383ffff */
[----:B------:R-:W-:-:S00]  /*0300*/  NOP ;  /* 0x0000000000007918 */ /* 0x000fc00000000000 */
[----:B------:R-:W-:-:S00]  /*0310*/  NOP ;  /* 0x0000000000007918 */ /* 0x000fc00000000000 */
[----:B------:R-:W-:-:S00]  /*0320*/  NOP ;  /* 0x0000000000007918 */ /* 0x000fc00000000000 */
[----:B------:R-:W-:-:S00]  /*0330*/  NOP ;  /* 0x0000000000007918 */ /* 0x000fc00000000000 */
[----:B------:R-:W-:-:S00]  /*0340*/  NOP ;  /* 0x0000000000007918 */ /* 0x000fc00000000000 */
[----:B------:R-:W-:-:S00]  /*0350*/  NOP ;  /* 0x0000000000007918 */ /* 0x000fc00000000000 */
[----:B------:R-:W-:-:S00]  /*0360*/  NOP ;  /* 0x0000000000007918 */ /* 0x000fc00000000000 */
[----:B------:R-:W-:-:S00]  /*0370*/  NOP ;  /* 0x0000000000007918 */ /* 0x000fc00000000000 */
.L_x_22:


//--------------------- .text._Z30transpose_shm_bank_kerneltmpltILi2ELi0ELi1ELi8ELi8ELi9EEvPKfPfiii --------------------------
	.section	.text._Z30transpose_shm_bank_kerneltmpltILi2ELi0ELi1ELi8ELi8ELi9EEvPKfPfiii,"ax",@progbits
	.align	128
        .global         _Z30transpose_shm_bank_kerneltmpltILi2ELi0ELi1ELi8ELi8ELi9EEvPKfPfiii
        .type           _Z30transpose_shm_bank_kerneltmpltILi2ELi0ELi1ELi8ELi8ELi9EEvPKfPfiii,@function
        .size           _Z30transpose_shm_bank_kerneltmpltILi2ELi0ELi1ELi8ELi8ELi9EEvPKfPfiii,(.L_x_23 - _Z30transpose_shm_bank_kerneltmpltILi2ELi0ELi1ELi8ELi8ELi9EEvPKfPfiii)
        .other          _Z30transpose_shm_bank_kerneltmpltILi2ELi0ELi1ELi8ELi8ELi9EEvPKfPfiii,@"STO_CUDA_ENTRY STV_DEFAULT"
_Z30transpose_shm_bank_kerneltmpltILi2ELi0ELi1ELi8ELi8ELi9EEvPKfPfiii:
.text._Z30transpose_shm_bank_kerneltmpltILi2ELi0ELi1ELi8ELi8ELi9EEvPKfPfiii:
        /* <DEDUP_REMOVED lines=8> */
[----:B------:R-:W5:Y:S01]  /*0080*/  S2R R0, SR_TID.X ;  /* 0x0000000000007919 */ /* 0x000f620000002100 */
[----:B------:R-:W5:Y:S01]  /*0090*/  S2R R7, SR_CTAID.X ;  /* 0x0000000000077919 */ /* 0x000f620000002500 */
[----:B0-----:R-:W-:-:S05]  /*00a0*/  IMAD R5, R9, 0x8, R8 ;  /* 0x0000000809057824 */ /* 0x001fca00078e0208 */
[----:B-1----:R-:W-:Y:S01]  /*00b0*/  ISETP.GE.AND P0, PT, R5, UR7, PT ;  /* 0x0000000705007c0c */ /* 0x002fe2000bf06270 */
[----:B---3--:R-:W-:-:S05]  /*00c0*/  IMAD R6, R11, 0x8, R10 ;  /* 0x000000080b067824 */ /* 0x008fca00078e020a */
[----:B------:R-:W-:Y:S02]  /*00d0*/  ISETP.GE.OR P0, PT, R6, UR6, P0 ;  /* 0x0000000606007c0c */ /* 0x000fe40008706670 */
[----:B-----5:R-:W-:-:S04]  /*00e0*/  LEA R4, R7, R0, 0x3 ;  /* 0x0000000007047211 */ /* 0x020fc800078e18ff */
        /* <DEDUP_REMOVED lines=10> */
[----:B------:R-:W-:-:S04]  /*0190*/  ISETP.GE.AND P1, PT, R6, UR6, PT ;  /* 0x0000000606007c0c */ /* 0x000fc8000bf26270 */
[----:B------:R-:W-:Y:S02]  /*01a0*/  ISETP.GE.OR P1, PT, R7, UR8, P1 ;  /* 0x0000000807007c0c */ /* 0x000fe40008f26670 */
[----:B0-----:R-:W-:Y:S01]  /*01b0*/  @!P0 LEA R5, R5, R4, 0x18 ;  /* 0x0000000405058211 */ /* 0x001fe200078ec0ff */
[----:B------:R-:W-:-:S04]  /*01c0*/  IMAD R4, R9, 0x8, R0 ;  /* 0x0000000809047824 */ /* 0x000fc800078e0200 */
[----:B------:R-:W-:Y:S01]  /*01d0*/  @!P0 IMAD R5, R0, 0x120, R5 ;  /* 0x0000012000058824 */ /* 0x000fe200078e0205 */
[----:B------:R-:W-:-:S03]  /*01e0*/  ISETP.GE.OR P1, PT, R4, UR7, P1 ;  /* 0x0000000704007c0c */ /* 0x000fc60008f26670 */
        /* <DEDUP_REMOVED lines=11> */
[----:B------:R-:W-:-:S05]  /*02a0*/  IMAD R3, R8, 0x24, R2 ;  /* 0x0000002408037824 */ /* 0x000fca00078e0202 */
[----:B------:R-:W-:Y:S02]  /*02b0*/  LEA R0, R0, R3, 0x2 ;  /* 0x0000000300007211 */ /* 0x000fe400078e10ff */
[----:B------:R-:W0:Y:S03]  /*02c0*/  LDC.64 R2, c[0x0][0x388] ;  /* 0x0000e200ff027b82 */ /* 0x000e260000000a00 */
[----:B------:R-:W1:Y:S01]  /*02d0*/  LDS R5, [R0] ;  /* 0x0000000000057984 */ /* 0x000e620000000800 */
[----:B0-----:R-:W-:-:S05]  /*02e0*/  IMAD.WIDE R2, R7, 0x4, R2 ;  /* 0x0000000407027825 */ /* 0x001fca00078e0202 */
[----:B-1----:R-:W-:Y:S01]  /*02f0*/  STG.E desc[UR4][R2.64], R5 ;  /* 0x0000000502007986 */ /* 0x002fe2000c101904 */
[----:B------:R-:W-:Y:S05]  /*0300*/  EXIT ;  /* 0x000000000000794d */ /* 0x000fea0003800000 */
.L_x_1:
        /* <DEDUP_REMOVED lines=15> */
.L_x_23:


//--------------------- .text._Z30transpose_shm_bank_kerneltmpltILi1ELi2ELi0ELi8ELi10ELi10EEvPKfPfiii --------------------------
	.section	.text._Z30transpose_shm_bank_kerneltmpltILi1ELi2ELi0ELi8ELi10ELi10EEvPKfPfiii,"ax",@progbits
	.align	128
        .global         _Z30transpose_shm_bank_kerneltmpltILi1ELi2ELi0ELi8ELi10ELi10EEvPKfPfiii
        .type           _Z30transpose_shm_bank_kerneltmpltILi1ELi2ELi0ELi8ELi10ELi10EEvPKfPfiii,@function
        .size           _Z30transpose_shm_bank_kerneltmpltILi1ELi2ELi0ELi8ELi10ELi10EEvPKfPfiii,(.L_x_24 - _Z30transpose_shm_bank_kerneltmpltILi1ELi2ELi0ELi8ELi10ELi10EEvPKfPfiii)
        .other          _Z30transpose_shm_bank_kerneltmpltILi1ELi2ELi0ELi8ELi10ELi10EEvPKfPfiii,@"STO_CUDA_ENTRY STV_DEFAULT"
_Z30transpose_shm_bank_kerneltmpltILi1ELi2ELi0ELi8ELi10ELi10EEvPKfPfiii:
.text._Z30transpose_shm_bank_kerneltmpltILi1ELi2ELi0ELi8ELi10ELi10EEvPKfPfiii:
[----:B------:R-:W-:Y:S01]  /*0000*/  LDC R1, c[0x0][0x37c] ;  /* 0x0000df00ff017b82 */ /* 0x000fe20000000800 */
[----:B------:R-:W0:Y:S01]  /*0010*/  S2R R9, SR_TID.Y ;  /* 0x0000000000097919 */ /* 0x000e220000002200 */
[----:B------:R-:W1:Y:S01]  /*0020*/  LDCU.64 UR6, c[0x0][0x390] ;  /* 0x00007200ff0677ac */ /* 0x000e620008000a00 */
[----:B------:R-:W0:Y:S01]  /*0030*/  S2R R8, SR_CTAID.Y ;  /* 0x0000000000087919 */ /* 0x000e220000002600 */
[----:B------:R-:W2:Y:S01]  /*0040*/  LDCU UR8, c[0x0][0x398] ;  /* 0x00007300ff0877ac */ /* 0x000ea20008000800 */
[----:B------:R-:W3:Y:S01]  /*0050*/  S2R R10, SR_TID.Z ;  /* 0x00000000000a7919 */ /* 0x000ee20000002300 */
[----:B------:R-:W4:Y:S01]  /*0060*/  LDCU.64 UR4, c[0x0][0x358] ;  /* 0x00006b00ff0477ac */ /* 0x000f220008000a00 */
[----:B------:R-:W3:Y:S01]  /*0070*/  S2R R11, SR_CTAID.Z ;  /* 0x00000000000b7919 */ /* 0x000ee20000002700 */
[----:B------:R-:W5:Y:S01]  /*0080*/  S2R R7, SR_CTAID.X ;  /* 0x0000000000077919 */ /* 0x000f620000002500 */
[----:B------:R-:W5:Y:S01]  /*0090*/  S2R R0, SR_TID.X ;  /* 0x0000000000007919 */ /* 0x000f620000002100 */
        /* <DEDUP_REMOVED lines=17> */
[----:B0-----:R-:W-:-:S05]  /*01b0*/  @!P0 LEA R4, R5, R4, 0x18 ;  /* 0x0000000405048211 */ /* 0x001fca00078ec0ff */
[----:B------:R-:W-:Y:S02]  /*01c0*/  @!P0 IMAD R5, R9, 0x190, R4 ;  /* 0x0000019009058824 */ /* 0x000fe400078e0204 */
[----:B------:R-:W-:Y:S02]  /*01d0*/  IMAD R4, R11, 0x8, R0 ;  /* 0x000000080b047824 */ /* 0x000fe400078e0200 */
[----:B------:R-:W-:-:S03]  /*01e0*/  @!P0 IMAD R5, R0, 0x28, R5 ;  /* 0x0000002800058824 */ /* 0x000fc600078e0205 */
[----:B------:R-:W-:Y:S02]  /*01f0*/  ISETP.GE.OR P1, PT, R4, UR6, P1 ;  /* 0x0000000604007c0c */ /* 0x000fe40008f26670 */
        /* <DEDUP_REMOVED lines=17> */
.L_x_2:
        /* <DEDUP_REMOVED lines=15> */
.L_x_24:


//--------------------- .text._Z30transpose_shm_bank_kerneltmpltILi1ELi0ELi2ELi8ELi9ELi8EEvPKfPfiii --------------------------
	.section	.text._Z30transpose_shm_bank_kerneltmpltILi1ELi0ELi2ELi8ELi9ELi8EEvPKfPfiii,"ax",@progbits
	.align	128
        .global         _Z30transpose_shm_bank_kerneltmpltILi1ELi0ELi2ELi8ELi9ELi8EEvPKfPfiii
        .type           _Z30transpose_shm_bank_kerneltmpltILi1ELi0ELi2ELi8ELi9ELi8EEvPKfPfiii,@function
        .size           _Z30transpose_shm_bank_kerneltmpltILi1ELi0ELi2ELi8ELi9ELi8EEvPKfPfiii,(.L_x_25 - _Z30transpose_shm_bank_kerneltmpltILi1ELi0ELi2ELi8ELi9ELi8EEvPKfPfiii)
        .other          _Z30transpose_shm_bank_kerneltmpltILi1ELi0ELi2ELi8ELi9ELi8EEvPKfPfiii,@"STO_CUDA_ENTRY STV_DEFAULT"
_Z30transpose_shm_bank_kerneltmpltILi1ELi0ELi2ELi8ELi9ELi8EEvPKfPfiii:
.text._Z30transpose_shm_bank_kerneltmpltILi1ELi0ELi2ELi8ELi9ELi8EEvPKfPfiii:
        /* <DEDUP_REMOVED lines=10> */
[----:B0-----:R-:W-:-:S05]  /*00a0*/  IMAD R4, R6, 0x8, R11 ;  /* 0x0000000806047824 */ /* 0x001fca00078e020b */
        /* <DEDUP_REMOVED lines=9> */
[----:B----4-:R0:W2:Y:S01]  /*0140*/  @!P0 LDG.E R2, desc[UR4][R2.64] ;  /* 0x0000000402028981 */ /* 0x0100a2000c1e1900 */
[----:B------:R-:W-:Y:S01]  /*0150*/  @!P0 MOV R4, 0x400 ;  /* 0x0000040000048802 */ /* 0x000fe20000000f00 */
[----:B------:R-:W-:Y:S01]  /*0160*/  IMAD R6, R6, 0x8, R13 ;  /* 0x0000000806067824 */ /* 0x000fe200078e020d */
[----:B------:R-:W-:Y:S01]  /*0170*/  LEA R5, R8, R11, 0x3 ;  /* 0x0000000b08057211 */ /* 0x000fe200078e18ff */
[----:B------:R-:W1:Y:S03]  /*0180*/  @!P0 S2R R7, SR_CgaCtaId ;  /* 0x0000000000078919 */ /* 0x000e660000008800 */
[----:B------:R-:W-:-:S04]  /*0190*/  ISETP.GE.AND P1, PT, R5, UR6, PT ;  /* 0x0000000605007c0c */ /* 0x000fc8000bf26270 */
[----:B------:R-:W-:-:S04]  /*01a0*/  ISETP.GE.OR P1, PT, R6, UR7, P1 ;  /* 0x0000000706007c0c */ /* 0x000fc80008f26670 */
[----:B------:R-:W-:Y:S02]  /*01b0*/  ISETP.GE.OR P1, PT, R0, UR8, P1 ;  /* 0x0000000800007c0c */ /* 0x000fe40008f26670 */
[----:B-1----:R-:W-:-:S05]  /*01c0*/  @!P0 LEA R4, R7, R4, 0x18 ;  /* 0x0000000407048211 */ /* 0x002fca00078ec0ff */
[----:B------:R-:W-:-:S05]  /*01d0*/  @!P0 IMAD R4, R11, 0x120, R4 ;  /* 0x000001200b048824 */ /* 0x000fca00078e0204 */
[----:B------:R-:W-:-:S05]  /*01e0*/  @!P0 LEA R4, R13, R4, 0x5 ;  /* 0x000000040d048211 */ /* 0x000fca00078e28ff */
[----:B0-----:R-:W-:-:S05]  /*01f0*/  @!P0 IMAD R3, R9, 0x4, R4 ;  /* 0x0000000409038824 */ /* 0x001fca00078e0204 */
[----:B--2---:R0:W-:Y:S01]  /*0200*/  @!P0 STS [R3], R2 ;  /* 0x0000000203008388 */ /* 0x0041e20000000800 */
[----:B------:R-:W-:Y:S06]  /*0210*/  BAR.SYNC.DEFER_BLOCKING 0x0 ;  /* 0x0000000000007b1d */ /* 0x000fec0000010000 */
[----:B------:R-:W-:Y:S05]  /*0220*/  @P1 EXIT ;  /* 0x000000000000194d */ /* 0x000fea0003800000 */
[----:B0-----:R-:W0:Y:S01]  /*0230*/  S2R R3, SR_CgaCtaId ;  /* 0x0000000000037919 */ /* 0x001e220000008800 */
[----:B------:R-:W-:Y:S01]  /*0240*/  MOV R2, 0x400 ;  /* 0x0000040000027802 */ /* 0x000fe20000000f00 */
[----:B------:R-:W-:-:S04]  /*0250*/  IMAD R5, R6, UR6, R5 ;  /* 0x0000000606057c24 */ /* 0x000fc8000f8e0205 */
[----:B------:R-:W-:Y:S01]  /*0260*/  IMAD R5, R5, UR8, R0 ;  /* 0x0000000805057c24 */ /* 0x000fe2000f8e0200 */
[----:B0-----:R-:W-:-:S05]  /*0270*/  LEA R2, R3, R2, 0x18 ;  /* 0x0000000203027211 */ /* 0x001fca00078ec0ff */
[----:B------:R-:W-:-:S05]  /*0280*/  IMAD R2, R13, 0x120, R2 ;  /* 0x000001200d027824 */ /* 0x000fca00078e0202 */
[----:B------:R-:W-:-:S05]  /*0290*/  LEA R2, R11, R2, 0x5 ;  /* 0x000000020b027211 */ /* 0x000fca00078e28ff */
[----:B------:R-:W-:Y:S02]  /*02a0*/  IMAD R4, R9, 0x4, R2 ;  /* 0x0000000409047824 */ /* 0x000fe400078e0202 */
[----:B------:R-:W0:Y:S03]  /*02b0*/  LDC.64 R2, c[0x0][0x388] ;  /* 0x0000e200ff027b82 */ /* 0x000e260000000a00 */
[----:B------:R-:W1:Y:S01]  /*02c0*/  LDS R7, [R4] ;  /* 0x0000000004077984 */ /* 0x000e620000000800 */
[----:B0-----:R-:W-:-:S05]  /*02d0*/  IMAD.WIDE R2, R5, 0x4, R2 ;  /* 0x0000000405027825 */ /* 0x001fca00078e0202 */
[----:B-1----:R-:W-:Y:S01]  /*02e0*/  STG.E desc[UR4][R2.64], R7 ;  /* 0x0000000702007986 */ /* 0x002fe2000c101904 */
[----:B------:R-:W-:Y:S05]  /*02f0*/  EXIT ;  /* 0x000000000000794d */ /* 0x000fea0003800000 */
.L_x_3:
        /* <DEDUP_REMOVED lines=16> */
.L_x_25:


//--------------------- .text._Z30transpose_shm_bank_kerneltmpltILi0ELi2ELi1ELi8ELi8ELi12EEvPKfPfiii --------------------------
	.section	.text._Z30transpose_shm_bank_kerneltmpltILi0ELi2ELi1ELi8ELi8ELi12EEvPKfPfiii,"ax",@progbits
	.align	128
        .global         _Z30transpose_shm_bank_kerneltmpltILi0ELi2ELi1ELi8ELi8ELi12EEvPKfPfiii
        .type           _Z30transpose_shm_bank_kerneltmpltILi0ELi2ELi1ELi8ELi8ELi12EEvPKfPfiii,@function
        .size           _Z30transpose_shm_bank_kerneltmpltILi0ELi2ELi1ELi8ELi8ELi12EEvPKfPfiii,(.L_x_26 - _Z30transpose_shm_bank_kerneltmpltILi0ELi2ELi1ELi8ELi8ELi12EEvPKfPfiii)
        .other          _Z30transpose_shm_bank_kerneltmpltILi0ELi2ELi1ELi8ELi8ELi12EEvPKfPfiii,@"STO_CUDA_ENTRY STV_DEFAULT"
_Z30transpose_shm_bank_kerneltmpltILi0ELi2ELi1ELi8ELi8ELi12EEvPKfPfiii:
.text._Z30transpose_shm_bank_kerneltmpltILi0ELi2ELi1ELi8ELi8ELi12EEvPKfPfiii:
[----:B------:R-:W-:Y:S01]  /*0000*/  LDC R1, c[0x0][0x37c] ;  /* 0x0000df00ff017b82 */ /* 0x000fe20000000800 */
[----:B------:R-:W0:Y:S01]  /*0010*/  S2R R6, SR_CTAID.Y ;  /* 0x0000000000067919 */ /* 0x000e220000002600 */
[----:B------:R-:W1:Y:S01]  /*0020*/  LDCU.64 UR6, c[0x0][0x390] ;  /* 0x00007200ff0677ac */ /* 0x000e620008000a00 */
[----:B------:R-:W0:Y:S01]  /*0030*/  S2R R11, SR_TID.Y ;  /* 0x00000000000b7919 */ /* 0x000e220000002200 */
[----:B------:R-:W2:Y:S01]  /*0040*/  LDCU UR8, c[0x0][0x398] ;  /* 0x00007300ff0877ac */ /* 0x000ea20008000800 */
[----:B------:R-:W3:Y:S01]  /*0050*/  S2R R5, SR_CTAID.Z ;  /* 0x0000000000057919 */ /* 0x000ee20000002700 */
[----:B------:R-:W4:Y:S01]  /*0060*/  LDCU.64 UR4, c[0x0][0x358] ;  /* 0x00006b00ff0477ac */ /* 0x000f220008000a00 */
[----:B------:R-:W3:Y:S01]  /*0070*/  S2R R10, SR_TID.Z ;  /* 0x00000000000a7919 */ /* 0x000ee20000002300 */
        /* <DEDUP_REMOVED lines=13> */
[----:B------:R-:W-:Y:S01]  /*0150*/  MOV R0, 0x400 ;  /* 0x0000040000007802 */ /* 0x000fe20000000f00 */
[----:B------:R-:W-:Y:S01]  /*0160*/  IMAD R6, R6, 0x8, R9 ;  /* 0x0000000806067824 */ /* 0x000fe200078e0209 */
[----:B------:R-:W-:Y:S01]  /*0170*/  LEA R8, R8, R11, 0x3 ;  /* 0x0000000b08087211 */ /* 0x000fe200078e18ff */
[----:B------:R-:W1:Y:S03]  /*0180*/  S2R R7, SR_CgaCtaId ;  /* 0x0000000000077919 */ /* 0x000e660000008800 */
[----:B------:R-:W-:-:S04]  /*0190*/  ISETP.GE.AND P1, PT, R8, UR8, PT ;  /* 0x0000000808007c0c */ /* 0x000fc8000bf26270 */
[----:B------:R-:W-:-:S04]  /*01a0*/  ISETP.GE.OR P1, PT, R5, UR6, P1 ;  /* 0x0000000605007c0c */ /* 0x000fc80008f26670 */
[----:B------:R-:W-:Y:S02]  /*01b0*/  ISETP.GE.OR P1, PT, R6, UR7, P1 ;  /* 0x0000000706007c0c */ /* 0x000fe40008f26670 */
[----:B-1----:R-:W-:-:S05]  /*01c0*/  LEA R0, R7, R0, 0x18 ;  /* 0x0000000007007211 */ /* 0x002fca00078ec0ff */
[----:B------:R-:W-:-:S04]  /*01d0*/  IMAD R0, R10, 0x180, R0 ;  /* 0x000001800a007824 */ /* 0x000fc800078e0200 */
[----:B------:R-:W-:-:S05]  /*01e0*/  @!P0 IMAD R4, R9, 0x30, R0 ;  /* 0x0000003009048824 */ /* 0x000fca00078e0200 */
[----:B0-----:R-:W-:-:S05]  /*01f0*/  @!P0 LEA R3, R11, R4, 0x2 ;  /* 0x000000040b038211 */ /* 0x001fca00078e10ff */
[----:B--2---:R0:W-:Y:S01]  /*0200*/  @!P0 STS [R3], R2 ;  /* 0x0000000203008388 */ /* 0x0041e20000000800 */
[----:B------:R-:W-:Y:S06]  /*0210*/  BAR.SYNC.DEFER_BLOCKING 0x0 ;  /* 0x0000000000007b1d */ /* 0x000fec0000010000 */
[----:B------:R-:W-:Y:S05]  /*0220*/  @P1 EXIT ;  /* 0x000000000000194d */ /* 0x000fea0003800000 */
[----:B------:R-:W-:Y:S01]  /*0230*/  IMAD R0, R11, 0x30, R0 ;  /* 0x000000300b007824 */ /* 0x000fe200078e0200 */
[----:B0-----:R-:W0:Y:S01]  /*0240*/  LDC.64 R2, c[0x0][0x388] ;  /* 0x0000e200ff027b82 */ /* 0x001e220000000a00 */
[----:B------:R-:W-:Y:S02]  /*0250*/  IMAD R5, R5, UR8, R8 ;  /* 0x0000000805057c24 */ /* 0x000fe4000f8e0208 */
[----:B------:R-:W-:Y:S02]  /*0260*/  IMAD R0, R9, 0x4, R0 ;  /* 0x0000000409007824 */ /* 0x000fe400078e0200 */
[----:B------:R-:W-:-:S03]  /*0270*/  IMAD R5, R5, UR7, R6 ;  /* 0x0000000705057c24 */ /* 0x000fc6000f8e0206 */
[----:B------:R-:W1:Y:S01]  /*0280*/  LDS R7, [R0] ;  /* 0x0000000000077984 */ /* 0x000e620000000800 */
[----:B0-----:R-:W-:-:S05]  /*0290*/  IMAD.WIDE R2, R5, 0x4, R2 ;  /* 0x0000000405027825 */ /* 0x001fca00078e0202 */
[----:B-1----:R-:W-:Y:S01]  /*02a0*/  STG.E desc[UR4][R2.64], R7 ;  /* 0x0000000702007986 */ /* 0x002fe2000c101904 */
[----:B------:R-:W-:Y:S05]  /*02b0*/  EXIT ;  /* 0x000000000000794d */ /* 0x000fea0003800000 */
.L_x_4:
        /* <DEDUP_REMOVED lines=12> */
.L_x_26:


//--------------------- .text._Z30transpose_shm_bank_kerneltmpltILi0ELi1ELi2ELi8ELi8ELi8EEvPKfPfiii --------------------------
	.section	.text._Z30transpose_shm_bank_kerneltmpltILi0ELi1ELi2ELi8ELi8ELi8EEvPKfPfiii,"ax",@progbits
	.align	128
        .global         _Z30transpose_shm_bank_kerneltmpltILi0ELi1ELi2ELi8ELi8ELi8EEvPKfPfiii
        .type           _Z30transpose_shm_bank_kerneltmpltILi0ELi1ELi2ELi8ELi8ELi8EEvPKfPfiii,@function
        .size           _Z30transpose_shm_bank_kerneltmpltILi0ELi1ELi2ELi8ELi8ELi8EEvPKfPfiii,(.L_x_27 - _Z30transpose_shm_bank_kerneltmpltILi0ELi1ELi2ELi8ELi8ELi8EEvPKfPfiii)
        .other          _Z30transpose_shm_bank_kerneltmpltILi0ELi1ELi2ELi8ELi8ELi8EEvPKfPfiii,@"STO_CUDA_ENTRY STV_DEFAULT"
_Z30transpose_shm_bank_kerneltmpltILi0ELi1ELi2ELi8ELi8ELi8EEvPKfPfiii:
.text._Z30transpose_shm_bank_kerneltmpltILi0ELi1ELi2ELi8ELi8ELi8EEvPKfPfiii:
        /* <DEDUP_REMOVED lines=13> */
[----:B------:R-:W-:Y:S02]  /*00d0*/  ISETP.LT.AND P0, PT, R5, UR8, !P0 ;  /* 0x0000000805007c0c */ /* 0x000fe4000c701270 */
[----:B-----5:R-:W-:-:S04]  /*00e0*/  LEA R0, R0, R9, 0x3 ;  /* 0x0000000900007211 */ /* 0x020fc800078e18ff */
[----:B--2---:R-:W-:-:S13]  /*00f0*/  ISETP.LT.AND P0, PT, R0, UR10, P0 ;  /* 0x0000000a00007c0c */ /* 0x004fda0008701270 */
[----:B------:R-:W0:Y:S01]  /*0100*/  @P0 LDC.64 R2, c[0x0][0x380] ;  /* 0x0000e000ff020b82 */ /* 0x000e220000000a00 */
[----:B------:R-:W-:-:S04]  /*0110*/  @P0 IMAD R7, R5, UR9, R4 ;  /* 0x0000000905070c24 */ /* 0x000fc8000f8e0204 */
[----:B------:R-:W-:-:S04]  /*0120*/  @P0 IMAD R7, R7, UR10, R0 ;  /* 0x0000000a07070c24 */ /* 0x000fc8000f8e0200 */
[----:B0-----:R-:W-:-:S06]  /*0130*/  @P0 IMAD.WIDE R2, R7, 0x4, R2 ;  /* 0x0000000407020825 */ /* 0x001fcc00078e0202 */
[----:B----4-:R-:W2:Y:S01]  /*0140*/  @P0 LDG.E R3, desc[UR6][R2.64] ;  /* 0x0000000602030981 */ /* 0x010ea2000c1e1900 */
[----:B------:R-:W0:Y:S01]  /*0150*/  S2UR UR5, SR_CgaCtaId ;  /* 0x00000000000579c3 */ /* 0x000e220000008800 */
[----:B------:R-:W-:Y:S02]  /*0160*/  UMOV UR4, 0x400 ;  /* 0x0000040000047882 */ /* 0x000fe40000000000 */
[----:B0-----:R-:W-:-:S06]  /*0170*/  ULEA UR4, UR5, UR4, 0x18 ;  /* 0x0000000405047291 */ /* 0x001fcc000f8ec0ff */
[----:B------:R-:W-:-:S04]  /*0180*/  LEA R6, R6, UR4, 0x8 ;  /* 0x0000000406067c11 */ /* 0x000fc8000f8e40ff */
[----:B------:R-:W-:-:S04]  /*0190*/  LEA R6, R11, R6, 0x5 ;  /* 0x000000060b067211 */ /* 0x000fc800078e28ff */
[----:B------:R-:W-:-:S05]  /*01a0*/  LEA R6, R9, R6, 0x2 ;  /* 0x0000000609067211 */ /* 0x000fca00078e10ff */
[----:B--2---:R0:W-:Y:S01]  /*01b0*/  @P0 STS [R6], R3 ;  /* 0x0000000306000388 */ /* 0x0041e20000000800 */
[----:B------:R-:W-:Y:S06]  /*01c0*/  BAR.SYNC.DEFER_BLOCKING 0x0 ;  /* 0x0000000000007b1d */ /* 0x000fec0000010000 */
[----:B------:R-:W-:Y:S05]  /*01d0*/  @!P0 EXIT ;  /* 0x000000000000894d */ /* 0x000fea0003800000 */
[----:B------:R-:W1:Y:S01]  /*01e0*/  LDS R7, [R6] ;  /* 0x0000000006077984 */ /* 0x000e620000000800 */
[----:B0-----:R-:W0:Y:S01]  /*01f0*/  LDC.64 R2, c[0x0][0x388] ;  /* 0x0000e200ff027b82 */ /* 0x001e220000000a00 */
[----:B------:R-:W-:-:S04]  /*0200*/  IMAD R5, R5, UR9, R4 ;  /* 0x0000000905057c24 */ /* 0x000fc8000f8e0204 */
[----:B------:R-:W-:-:S04]  /*0210*/  IMAD R5, R5, UR10, R0 ;  /* 0x0000000a05057c24 */ /* 0x000fc8000f8e0200 */
[----:B0-----:R-:W-:-:S05]  /*0220*/  IMAD.WIDE R2, R5, 0x4, R2 ;  /* 0x0000000405027825 */ /* 0x001fca00078e0202 */
[----:B-1----:R-:W-:Y:S01]  /*0230*/  STG.E desc[UR6][R2.64], R7 ;  /* 0x0000000702007986 */ /* 0x002fe2000c101906 */
[----:B------:R-:W-:Y:S05]  /*0240*/  EXIT ;  /* 0x000000000000794d */ /* 0x000fea0003800000 */
.L_x_5:
        /* <DEDUP_REMOVED lines=11> */
.L_x_27:


//--------------------- .text._Z25transpose_shm_kerneltmpltILi2ELi1ELi0EEvPKfPfiii --------------------------
	.section	.text._Z25transpose_shm_kerneltmpltILi2ELi1ELi0EEvPKfPfiii,"ax",@progbits
	.align	128
        .global         _Z25transpose_shm_kerneltmpltILi2ELi1ELi0EEvPKfPfiii
        .type           _Z25transpose_shm_kerneltmpltILi2ELi1ELi0EEvPKfPfiii,@function
        .size           _Z25transpose_shm_kerneltmpltILi2ELi1ELi0EEvPKfPfiii,(.L_x_28 - _Z25transpose_shm_kerneltmpltILi2ELi1ELi0EEvPKfPfiii)
        .other          _Z25transpose_shm_kerneltmpltILi2ELi1ELi0EEvPKfPfiii,@"STO_CUDA_ENTRY STV_DEFAULT"
_Z25transpose_shm_kerneltmpltILi2ELi1ELi0EEvPKfPfiii:
.text._Z25transpose_shm_kerneltmpltILi2ELi1ELi0EEvPKfPfiii:
        /* <DEDUP_REMOVED lines=23> */
[----:B------:R-:W0:Y:S01]  /*0170*/  @!P1 S2R R5, SR_CgaCtaId ;  /* 0x0000000000059919 */ /* 0x000e220000008800 */
[----:B------:R-:W-:-:S03]  /*0180*/  IMAD R6, R6, 0x8, R9 ;  /* 0x0000000806067824 */ /* 0x000fc600078e0209 */
[----:B------:R-:W-:-:S04]  /*0190*/  ISETP.GE.OR P0, PT, R7, UR4, P0 ;  /* 0x0000000407007c0c */ /* 0x000fc80008706670 */
[----:B------:R-:W-:Y:S02]  /*01a0*/  ISETP.GE.OR P0, PT, R6, UR8, P0 ;  /* 0x0000000806007c0c */ /* 0x000fe40008706670 */
[----:B0-----:R-:W-:-:S04]  /*01b0*/  @!P1 LEA R0, R5, R0, 0x18 ;  /* 0x0000000005009211 */ /* 0x001fc800078ec0ff */
[----:B------:R-:W-:-:S04]  /*01c0*/  @!P1 LEA R0, R9, R0, 0x8 ;  /* 0x0000000009009211 */ /* 0x000fc800078e40ff */
[----:B------:R-:W-:-:S05]  /*01d0*/  @!P1 LEA R0, R11, R0, 0x5 ;  /* 0x000000000b009211 */ /* 0x000fca00078e28ff */
[----:B------:R-:W-:-:S05]  /*01e0*/  @!P1 IMAD R5, R13, 0x4, R0 ;  /* 0x000000040d059824 */ /* 0x000fca00078e0200 */
[----:B--2---:R0:W-:Y:S01]  /*01f0*/  @!P1 STS [R5], R2 ;  /* 0x0000000205009388 */ /* 0x0041e20000000800 */
[----:B------:R-:W-:Y:S06]  /*0200*/  BAR.SYNC.DEFER_BLOCKING 0x0 ;  /* 0x0000000000007b1d */ /* 0x000fec0000010000 */
[----:B------:R-:W-:Y:S05]  /*0210*/  @P0 EXIT ;  /* 0x000000000000094d */ /* 0x000fea0003800000 */
[----:B------:R-:W1:Y:S01]  /*0220*/  S2UR UR5, SR_CgaCtaId ;  /* 0x00000000000579c3 */ /* 0x000e620000008800 */
[----:B------:R-:W-:Y:S01]  /*0230*/  UMOV UR4, 0x400 ;  /* 0x0000040000047882 */ /* 0x000fe20000000000 */
[----:B------:R-:W-:-:S04]  /*0240*/  IMAD R7, R7, UR9, R4 ;  /* 0x0000000907077c24 */ /* 0x000fc8000f8e0204 */
[----:B------:R-:W-:Y:S02]  /*0250*/  IMAD R7, R7, UR8, R6 ;  /* 0x0000000807077c24 */ /* 0x000fe4000f8e0206 */
[----:B0-----:R-:W0:Y:S01]  /*0260*/  LDC.64 R2, c[0x0][0x388] ;  /* 0x0000e200ff027b82 */ /* 0x001e220000000a00 */
[----:B-1----:R-:W-:-:S06]  /*0270*/  ULEA UR4, UR5, UR4, 0x18 ;  /* 0x0000000405047291 */ /* 0x002fcc000f8ec0ff */
[----:B------:R-:W-:Y:S01]  /*0280*/  LEA R0, R13, UR4, 0x8 ;  /* 0x000000040d007c11 */ /* 0x000fe2000f8e40ff */
[----:B0-----:R-:W-:-:S03]  /*0290*/  IMAD.WIDE R2, R7, 0x4, R2 ;  /* 0x0000000407027825 */ /* 0x001fc600078e0202 */
[----:B------:R-:W-:-:S05]  /*02a0*/  LEA R0, R11, R0, 0x5 ;  /* 0x000000000b007211 */ /* 0x000fca00078e28ff */
[----:B------:R-:W-:-:S05]  /*02b0*/  IMAD R0, R9, 0x4, R0 ;  /* 0x0000000409007824 */ /* 0x000fca00078e0200 */
[----:B------:R-:W0:Y:S04]  /*02c0*/  LDS R5, [R0] ;  /* 0x0000000000057984 */ /* 0x000e280000000800 */
[----:B0-----:R-:W-:Y:S01]  /*02d0*/  STG.E desc[UR6][R2.64], R5 ;  /* 0x0000000502007986 */ /* 0x001fe2000c101906 */
[----:B------:R-:W-:Y:S05]  /*02e0*/  EXIT ;  /* 0x000000000000794d */ /* 0x000fea0003800000 */
.L_x_6:
        /* <DEDUP_REMOVED lines=9> */
.L_x_28:


//--------------------- .text._Z25transpose_shm_kerneltmpltILi2ELi0ELi1EEvPKfPfiii --------------------------
	.section	.text._Z25transpose_shm_kerneltmpltILi2ELi0ELi1EEvPKfPfiii,"ax",@progbits
	.align	128
        .global         _Z25transpose_shm_kerneltmpltILi2ELi0ELi1EEvPKfPfiii
        .type           _Z25transpose_shm_kerneltmpltILi2ELi0ELi1EEvPKfPfiii,@function
        .size           _Z25transpose_shm_kerneltmpltILi2ELi0ELi1EEvPKfPfiii,(.L_x_29 - _Z25transpose_shm_kerneltmpltILi2ELi0ELi1EEvPKfPfiii)
        .other          _Z25transpose_shm_kerneltmpltILi2ELi0ELi1EEvPKfPfiii,@"STO_CUDA_ENTRY STV_DEFAULT"
_Z25transpose_shm_kerneltmpltILi2ELi0ELi1EEvPKfPfiii:
.text._Z25transpose_shm_kerneltmpltILi2ELi0ELi1EEvPKfPfiii:
        /* <DEDUP_REMOVED lines=24> */
[----:B------:R-:W1:Y:S01]  /*0180*/  @!P0 S2R R7, SR_CgaCtaId ;  /* 0x0000000000078919 */ /* 0x000e620000008800 */
[----:B------:R-:W-:Y:S02]  /*0190*/  LEA R4, R8, R9, 0x3 ;  /* 0x0000000908047211 */ /* 0x000fe400078e18ff */
[----:B------:R-:W-:-:S04]  /*01a0*/  ISETP.GE.AND P1, PT, R5, UR8, PT ;  /* 0x0000000805007c0c */ /* 0x000fc8000bf26270 */
[----:B------:R-:W-:-:S04]  /*01b0*/  ISETP.GE.OR P1, PT, R6, UR4, P1 ;  /* 0x0000000406007c0c */ /* 0x000fc80008f26670 */
[----:B------:R-:W-:Y:S02]  /*01c0*/  ISETP.GE.OR P1, PT, R4, UR9, P1 ;  /* 0x0000000904007c0c */ /* 0x000fe40008f26670 */
[----:B-1----:R-:W-:-:S05]  /*01d0*/  @!P0 LEA R0, R7, R0, 0x18 ;  /* 0x0000000007008211 */ /* 0x002fca00078ec0ff */
[----:B------:R-:W-:-:S04]  /*01e0*/  @!P0 IMAD R0, R9, 0x100, R0 ;  /* 0x0000010009008824 */ /* 0x000fc800078e0200 */
[----:B------:R-:W-:-:S05]  /*01f0*/  @!P0 IMAD R0, R13, 0x20, R0 ;  /* 0x000000200d008824 */ /* 0x000fca00078e0200 */
[----:B0-----:R-:W-:-:S05]  /*0200*/  @!P0 LEA R3, R11, R0, 0x2 ;  /* 0x000000000b038211 */ /* 0x001fca00078e10ff */
        /* <DEDUP_REMOVED lines=10> */
[----:B0-----:R-:W-:-:S04]  /*02b0*/  IMAD.WIDE R2, R5, 0x4, R2 ;  /* 0x0000000405027825 */ /* 0x001fc800078e0202 */
[----:B------:R-:W-:-:S05]  /*02c0*/  IMAD R0, R11, 0x20, R0 ;  /* 0x000000200b007824 */ /* 0x000fca00078e0200 */
[----:B------:R-:W-:-:S05]  /*02d0*/  LEA R0, R9, R0, 0x2 ;  /* 0x0000000009007211 */ /* 0x000fca00078e10ff */
[----:B------:R-:W0:Y:S04]  /*02e0*/  LDS R7, [R0] ;  /* 0x0000000000077984 */ /* 0x000e280000000800 */
[----:B0-----:R-:W-:Y:S01]  /*02f0*/  STG.E desc[UR6][R2.64], R7 ;  /* 0x0000000702007986 */ /* 0x001fe2000c101906 */
[----:B------:R-:W-:Y:S05]  /*0300*/  EXIT ;  /* 0x000000000000794d */ /* 0x000fea0003800000 */
.L_x_7:
        /* <DEDUP_REMOVED lines=15> */
.L_x_29:


//--------------------- .text._Z25transpose_shm_kerneltmpltILi1ELi2ELi0EEvPKfPfiii --------------------------
	.section	.text._Z25transpose_shm_kerneltmpltILi1ELi2ELi0EEvPKfPfiii,"ax",@progbits
	.align	128
        .global         _Z25transpose_shm_kerneltmpltILi1ELi2ELi0EEvPKfPfiii
        .type           _Z25transpose_shm_kerneltmpltILi1ELi2ELi0EEvPKfPfiii,@function
        .size           _Z25transpose_shm_kerneltmpltILi1ELi2ELi0EEvPKfPfiii,(.L_x_30 - _Z25transpose_shm_kerneltmpltILi1ELi2ELi0EEvPKfPfiii)
        .other          _Z25transpose_shm_kerneltmpltILi1ELi2ELi0EEvPKfPfiii,@"STO_CUDA_ENTRY STV_DEFAULT"
_Z25transpose_shm_kerneltmpltILi1ELi2ELi0EEvPKfPfiii:
.text._Z25transpose_shm_kerneltmpltILi1ELi2ELi0EEvPKfPfiii:
        /* <DEDUP_REMOVED lines=49> */
.L_x_8:
        /* <DEDUP_REMOVED lines=15> */
.L_x_30:


//--------------------- .text._Z25transpose_shm_kerneltmpltILi1ELi0ELi2EEvPKfPfiii --------------------------
	.section	.text._Z25transpose_shm_kerneltmpltILi1ELi0ELi2EEvPKfPfiii,"ax",@progbits
	.align	128
        .global         _Z25transpose_shm_kerneltmpltILi1ELi0ELi2EEvPKfPfiii
        .type           _Z25transpose_shm_kerneltmpltILi1ELi0ELi2EEvPKfPfiii,@function
        .size           _Z25transpose_shm_kerneltmpltILi1ELi0ELi2EEvPKfPfiii,(.L_x_31 - _Z25transpose_shm_kerneltmpltILi1ELi0ELi2EEvPKfPfiii)
        .other          _Z25transpose_shm_kerneltmpltILi1ELi0ELi2EEvPKfPfiii,@"STO_CUDA_ENTRY STV_DEFAULT"
_Z25transpose_shm_kerneltmpltILi1ELi0ELi2EEvPKfPfiii:
.text._Z25transpose_shm_kerneltmpltILi1ELi0ELi2EEvPKfPfiii:
        /* <DEDUP_REMOVED lines=35> */
[----:B------:R-:W1:Y:S01]  /*0230*/  S2UR UR5, SR_CgaCtaId ;  /* 0x00000000000579c3 */ /* 0x000e620000008800 */
[----:B------:R-:W-:Y:S01]  /*0240*/  UMOV UR4, 0x400 ;  /* 0x0000040000047882 */ /* 0x000fe20000000000 */
[----:B------:R-:W-:-:S04]  /*0250*/  IMAD R5, R6, UR8, R5 ;  /* 0x0000000806057c24 */ /* 0x000fc8000f8e0205 */
[----:B------:R-:W-:Y:S01]  /*0260*/  IMAD R5, R5, UR10, R0 ;  /* 0x0000000a05057c24 */ /* 0x000fe2000f8e0200 */
[----:B-1----:R-:W-:-:S06]  /*0270*/  ULEA UR4, UR5, UR4, 0x18 ;  /* 0x0000000405047291 */ /* 0x002fcc000f8ec0ff */
[----:B0-----:R-:W-:-:S04]  /*0280*/  LEA R2, R13, UR4, 0x8 ;  /* 0x000000040d027c11 */ /* 0x001fc8000f8e40ff */
[----:B------:R-:W-:-:S05]  /*0290*/  LEA R2, R11, R2, 0x5 ;  /* 0x000000020b027211 */ /* 0x000fca00078e28ff */
[----:B------:R-:W-:Y:S02]  /*02a0*/  IMAD R4, R9, 0x4, R2 ;  /* 0x0000000409047824 */ /* 0x000fe400078e0202 */
[----:B------:R-:W0:Y:S03]  /*02b0*/  LDC.64 R2, c[0x0][0x388] ;  /* 0x0000e200ff027b82 */ /* 0x000e260000000a00 */
[----:B------:R-:W1:Y:S01]  /*02c0*/  LDS R7, [R4] ;  /* 0x0000000004077984 */ /* 0x000e620000000800 */
[----:B0-----:R-:W-:-:S05]  /*02d0*/  IMAD.WIDE R2, R5, 0x4, R2 ;  /* 0x0000000405027825 */ /* 0x001fca00078e0202 */
[----:B-1----:R-:W-:Y:S01]  /*02e0*/  STG.E desc[UR6][R2.64], R7 ;  /* 0x0000000702007986 */ /* 0x002fe2000c101906 */
[----:B------:R-:W-:Y:S05]  /*02f0*/  EXIT ;  /* 0x000000000000794d */ /* 0x000fea0003800000 */
.L_x_9:
        /* <DEDUP_REMOVED lines=16> */
.L_x_31:


//--------------------- .text._Z25transpose_shm_kerneltmpltILi0ELi2ELi1EEvPKfPfiii --------------------------
	.section	.text._Z25transpose_shm_kerneltmpltILi0ELi2ELi1EEvPKfPfiii,"ax",@progbits
	.align	128
        .global         _Z25transpose_shm_kerneltmpltILi0ELi2ELi1EEvPKfPfiii
        .type           _Z25transpose_shm_kerneltmpltILi0ELi2ELi1EEvPKfPfiii,@function
        .size           _Z25transpose_shm_kerneltmpltILi0ELi2ELi1EEvPKfPfiii,(.L_x_32 - _Z25transpose_shm_kerneltmpltILi0ELi2ELi1EEvPKfPfiii)
        .other          _Z25transpose_shm_kerneltmpltILi0ELi2ELi1EEvPKfPfiii,@"STO_CUDA_ENTRY STV_DEFAULT"
_Z25transpose_shm_kerneltmpltILi0ELi2ELi1EEvPKfPfiii:
.text._Z25transpose_shm_kerneltmpltILi0ELi2ELi1EEvPKfPfiii:
[----:B------:R-:W-:Y:S01]  /*0000*/  LDC R1, c[0x0][0x37c] ;  /* 0x0000df00ff017b82 */ /* 0x000fe20000000800 */
[----:B------:R-:W0:Y:S01]  /*0010*/  S2R R11, SR_TID.Y ;  /* 0x00000000000b7919 */ /* 0x000e220000002200 */
[----:B------:R-:W1:Y:S01]  /*0020*/  LDCU.64 UR8, c[0x0][0x390] ;  /* 0x00007200ff0877ac */ /* 0x000e620008000a00 */
[----:B------:R-:W0:Y:S01]  /*0030*/  S2R R6, SR_CTAID.Y ;  /* 0x0000000000067919 */ /* 0x000e220000002600 */
[----:B------:R-:W2:Y:S01]  /*0040*/  LDCU UR10, c[0x0][0x398] ;  /* 0x00007300ff0a77ac */ /* 0x000ea20008000800 */
[----:B------:R-:W3:Y:S01]  /*0050*/  S2R R5, SR_CTAID.Z ;  /* 0x0000000000057919 */ /* 0x000ee20000002700 */
[----:B------:R-:W4:Y:S01]  /*0060*/  LDCU.64 UR6, c[0x0][0x358] ;  /* 0x00006b00ff0677ac */ /* 0x000f220008000a00 */
[----:B------:R-:W3:Y:S01]  /*0070*/  S2R R10, SR_TID.Z ;  /* 0x00000000000a7919 */ /* 0x000ee20000002300 */
        /* <DEDUP_REMOVED lines=13> */
[----:B------:R-:W1:Y:S01]  /*0150*/  S2UR UR5, SR_CgaCtaId ;  /* 0x00000000000579c3 */ /* 0x000e620000008800 */
[----:B------:R-:W-:Y:S01]  /*0160*/  UMOV UR4, 0x400 ;  /* 0x0000040000047882 */ /* 0x000fe20000000000 */
[----:B------:R-:W-:Y:S01]  /*0170*/  LEA R8, R8, R11, 0x3 ;  /* 0x0000000b08087211 */ /* 0x000fe200078e18ff */
[----:B------:R-:W-:-:S03]  /*0180*/  IMAD R6, R6, 0x8, R9 ;  /* 0x0000000806067824 */ /* 0x000fc600078e0209 */
[----:B------:R-:W-:-:S04]  /*0190*/  ISETP.GE.AND P1, PT, R8, UR10, PT ;  /* 0x0000000a08007c0c */ /* 0x000fc8000bf26270 */
[----:B------:R-:W-:-:S04]  /*01a0*/  ISETP.GE.OR P1, PT, R5, UR8, P1 ;  /* 0x0000000805007c0c */ /* 0x000fc80008f26670 */
[----:B------:R-:W-:Y:S01]  /*01b0*/  ISETP.GE.OR P1, PT, R6, UR9, P1 ;  /* 0x0000000906007c0c */ /* 0x000fe20008f26670 */
[----:B-1----:R-:W-:-:S06]  /*01c0*/  ULEA UR4, UR5, UR4, 0x18 ;  /* 0x0000000405047291 */ /* 0x002fcc000f8ec0ff */
[----:B------:R-:W-:-:S04]  /*01d0*/  LEA R0, R10, UR4, 0x8 ;  /* 0x000000040a007c11 */ /* 0x000fc8000f8e40ff */
[----:B------:R-:W-:-:S05]  /*01e0*/  @!P0 LEA R4, R9, R0, 0x5 ;  /* 0x0000000009048211 */ /* 0x000fca00078e28ff */
[----:B0-----:R-:W-:-:S05]  /*01f0*/  @!P0 IMAD R3, R11, 0x4, R4 ;  /* 0x000000040b038824 */ /* 0x001fca00078e0204 */
[----:B--2---:R0:W-:Y:S01]  /*0200*/  @!P0 STS [R3], R2 ;  /* 0x0000000203008388 */ /* 0x0041e20000000800 */
[----:B------:R-:W-:Y:S06]  /*0210*/  BAR.SYNC.DEFER_BLOCKING 0x0 ;  /* 0x0000000000007b1d */ /* 0x000fec0000010000 */
[----:B------:R-:W-:Y:S05]  /*0220*/  @P1 EXIT ;  /* 0x000000000000194d */ /* 0x000fea0003800000 */
[----:B------:R-:W-:Y:S01]  /*0230*/  LEA R0, R11, R0, 0x5 ;  /* 0x000000000b007211 */ /* 0x000fe200078e28ff */
[----:B0-----:R-:W0:Y:S01]  /*0240*/  LDC.64 R2, c[0x0][0x388] ;  /* 0x0000e200ff027b82 */ /* 0x001e220000000a00 */
[----:B------:R-:W-:-:S03]  /*0250*/  IMAD R5, R5, UR10, R8 ;  /* 0x0000000a05057c24 */ /* 0x000fc6000f8e0208 */
[----:B------:R-:W-:Y:S02]  /*0260*/  IMAD R0, R9, 0x4, R0 ;  /* 0x0000000409007824 */ /* 0x000fe400078e0200 */
[----:B------:R-:W-:-:S03]  /*0270*/  IMAD R5, R5, UR9, R6 ;  /* 0x0000000905057c24 */ /* 0x000fc6000f8e0206 */
[----:B------:R-:W1:Y:S01]  /*0280*/  LDS R7, [R0] ;  /* 0x0000000000077984 */ /* 0x000e620000000800 */
[----:B0-----:R-:W-:-:S05]  /*0290*/  IMAD.WIDE R2, R5, 0x4, R2 ;  /* 0x0000000405027825 */ /* 0x001fca00078e0202 */
[----:B-1----:R-:W-:Y:S01]  /*02a0*/  STG.E desc[UR6][R2.64], R7 ;  /* 0x0000000702007986 */ /* 0x002fe2000c101906 */
[----:B------:R-:W-:Y:S05]  /*02b0*/  EXIT ;  /* 0x000000000000794d */ /* 0x000fea0003800000 */
.L_x_10:
        /* <DEDUP_REMOVED lines=12> */
.L_x_32:


//--------------------- .text._Z25transpose_shm_kerneltmpltILi0ELi1ELi2EEvPKfPfiii --------------------------
	.section	.text._Z25transpose_shm_kerneltmpltILi0ELi1ELi2EEvPKfPfiii,"ax",@progbits
	.align	128
        .global         _Z25transpose_shm_kerneltmpltILi0ELi1ELi2EEvPKfPfiii
        .type           _Z25transpose_shm_kerneltmpltILi0ELi1ELi2EEvPKfPfiii,@function
        .size           _Z25transpose_shm_kerneltmpltILi0ELi1ELi2EEvPKfPfiii,(.L_x_33 - _Z25transpose_shm_kerneltmpltILi0ELi1ELi2EEvPKfPfiii)
        .other          _Z25transpose_shm_kerneltmpltILi0ELi1ELi2EEvPKfPfiii,@"STO_CUDA_ENTRY STV_DEFAULT"
_Z25transpose_shm_kerneltmpltILi0ELi1ELi2EEvPKfPfiii:
.text._Z25transpose_shm_kerneltmpltILi0ELi1ELi2EEvPKfPfiii:
        /* <DEDUP_REMOVED lines=37> */
.L_x_11:
        /* <DEDUP_REMOVED lines=11> */
.L_x_33:


//--------------------- .text._Z20transpose_shm_kernelPKfPfiiiiii --------------------------
	.section	.text._Z20transpose_shm_kernelPKfPfiiiiii,"ax",@progbits
	.align	128
        .global         _Z20transpose_shm_kernelPKfPfiiiiii
        .type           _Z20transpose_shm_kernelPKfPfiiiiii,@function
        .size           _Z20transpose_shm_kernelPKfPfiiiiii,(.L_x_34 - _Z20transpose_shm_kernelPKfPfiiiiii)
        .other          _Z20transpose_shm_kernelPKfPfiiiiii,@"STO_CUDA_ENTRY STV_DEFAULT"
_Z20transpose_shm_kernelPKfPfiiiiii:
.text._Z20transpose_shm_kernelPKfPfiiiiii:
[----:B------:R-:W-:Y:S08]  /*0000*/  LDC R1, c[0x0][0x37c] ;  /* 0x0000df00ff017b82 */ /* 0x000ff00000000800 */
[----:B------:R-:W0:Y:S01]  /*0010*/  LDC.64 R2, c[0x0][0x3a0] ;  /* 0x0000e800ff027b82 */ /* 0x000e220000000a00 */
[----:B------:R-:W1:Y:S01]  /*0020*/  S2R R7, SR_TID.Z ;  /* 0x0000000000077919 */ /* 0x000e620000002300 */
[----:B------:R-:W2:Y:S01]  /*0030*/  LDCU.64 UR8, c[0x0][0x390] ;  /* 0x00007200ff0877ac */ /* 0x000ea20008000a00 */
[----:B------:R-:W-:Y:S01]  /*0040*/  BSSY.RECONVERGENT B0, `(.L_x_12) ;  /* 0x0000090000007945 */ /* 0x000fe20003800200 */
[----:B------:R-:W3:Y:S01]  /*0050*/  S2R R6, SR_TID.Y ;  /* 0x0000000000067919 */ /* 0x000ee20000002200 */
[----:B------:R-:W4:Y:S01]  /*0060*/  LDCU UR10, c[0x0][0x398] ;  /* 0x00007300ff0a77ac */ /* 0x000f220008000800 */
[----:B------:R-:W5:Y:S01]  /*0070*/  S2R R5, SR_TID.X ;  /* 0x0000000000057919 */ /* 0x000f620000002100 */
[----:B------:R-:W0:Y:S01]  /*0080*/  LDCU.64 UR6, c[0x0][0x358] ;  /* 0x00006b00ff0677ac */ /* 0x000e220008000a00 */
[----:B------:R-:W2:Y:S01]  /*0090*/  S2R R14, SR_CTAID.Z ;  /* 0x00000000000e7919 */ /* 0x000ea20000002700 */
[----:B------:R-:W4:Y:S01]  /*00a0*/  S2R R11, SR_CTAID.Y ;  /* 0x00000000000b7919 */ /* 0x000f220000002600 */
[----:B------:R-:W4:Y:S01]  /*00b0*/  S2R R10, SR_CTAID.X ;  /* 0x00000000000a7919 */ /* 0x000f220000002500 */
[----:B0-----:R-:W-:-:S02]  /*00c0*/  IMAD.SHL.U32 R13, R2, 0x4, RZ ;  /* 0x00000004020d7824 */ /* 0x001fc400078e00ff */
[----:B------:R-:W-:Y:S02]  /*00d0*/  IMAD.SHL.U32 R15, R3, 0x4, RZ ;  /* 0x00000004030f7824 */ /* 0x000fe400078e00ff */
[----:B------:R-:W0:Y:S01]  /*00e0*/  LDC R3, c[0x0][0x39c] ;  /* 0x0000e700ff037b82 */ /* 0x000e220000000800 */
[C---:B------:R-:W-:Y:S02]  /*00f0*/  ISETP.EQ.AND P0, PT, R13.reuse, -0xc, PT ;  /* 0xfffffff40d00780c */ /* 0x040fe40003f02270 */
[C---:B------:R-:W-:Y:S02]  /*0100*/  ISETP.EQ.AND P3, PT, R13.reuse, -0x8, PT ;  /* 0xfffffff80d00780c */ /* 0x040fe40003f62270 */
[C---:B------:R-:W-:Y:S02]  /*0110*/  ISETP.EQ.AND P1, PT, R13.reuse, -0x4, PT ;  /* 0xfffffffc0d00780c */ /* 0x040fe40003f22270 */
[----:B------:R-:W-:Y:S02]  /*0120*/  ISETP.EQ.AND P5, PT, R13, RZ, PT ;  /* 0x000000ff0d00720c */ /* 0x000fe40003fa2270 */
[----:B------:R-:W-:-:S02]  /*0130*/  ISETP.EQ.AND P6, PT, R15, -0xc, PT ;  /* 0xfffffff40f00780c */ /* 0x000fc40003fc2270 */
[C---:B------:R-:W-:Y:S02]  /*0140*/  ISETP.EQ.AND P4, PT, R15.reuse, RZ, PT ;  /* 0x000000ff0f00720c */ /* 0x040fe40003f82270 */
[C---:B------:R-:W-:Y:S01]  /*0150*/  ISETP.EQ.AND P2, PT, R15.reuse, -0x8, PT ;  /* 0xfffffff80f00780c */ /* 0x040fe20003f42270 */
[----:B-1----:R-:W-:Y:S01]  /*0160*/  @P0 IMAD.MOV.U32 R2, RZ, RZ, R7 ;  /* 0x000000ffff020224 */ /* 0x002fe200078e0007 */
[C---:B------:R-:W-:Y:S01]  /*0170*/  ISETP.EQ.AND P0, PT, R15.reuse, 0x4, PT ;  /* 0x000000040f00780c */ /* 0x040fe20003f02270 */
[----:B---3--:R-:W-:Y:S01]  /*0180*/  @P3 IMAD.MOV.U32 R2, RZ, RZ, R6 ;  /* 0x000000ffff023224 */ /* 0x008fe200078e0006 */
[C---:B------:R-:W-:Y:S01]  /*0190*/  ISETP.EQ.AND P3, PT, R15.reuse, -0x4, PT ;  /* 0xfffffffc0f00780c */ /* 0x040fe20003f62270 */
[----:B-----5:R-:W-:Y:S01]  /*01a0*/  @P1 IMAD.MOV.U32 R2, RZ, RZ, R5 ;  /* 0x000000ffff021224 */ /* 0x020fe200078e0005 */
[----:B------:R-:W-:-:S03]  /*01b0*/  ISETP.EQ.AND P1, PT, R15, 0x8, PT ;  /* 0x000000080f00780c */ /* 0x000fc60003f22270 */
[----:B------:R-:W-:Y:S01]  /*01c0*/  @P6 IMAD.MOV.U32 R0, RZ, RZ, R7 ;  /* 0x000000ffff006224 */ /* 0x000fe200078e0007 */
[----:B------:R-:W-:Y:S01]  /*01d0*/  ISETP.EQ.AND P6, PT, R15, 0xc, PT ;  /* 0x0000000c0f00780c */ /* 0x000fe20003fc2270 */
[----:B------:R-:W1:Y:S01]  /*01e0*/  @P5 LDC R2, c[0x0][0x390] ;  /* 0x0000e400ff025b82 */ /* 0x000e620000000800 */
[----:B--2---:R-:W-:Y:S02]  /*01f0*/  @P4 IMAD.MOV.U32 R8, RZ, RZ, R14 ;  /* 0x000000ffff084224 */ /* 0x004fe400078e000e */
[----:B------:R-:W-:Y:S01]  /*0200*/  @P2 IMAD.MOV.U32 R0, RZ, RZ, R6 ;  /* 0x000000ffff002224 */ /* 0x000fe200078e0006 */
[C---:B------:R-:W-:Y:S01]  /*0210*/  ISETP.EQ.AND P2, PT, R13.reuse, 0x4, PT ;  /* 0x000000040d00780c */ /* 0x040fe20003f42270 */
[----:B----4-:R-:W-:Y:S02]  /*0220*/  @P0 IMAD.MOV.U32 R8, RZ, RZ, R11 ;  /* 0x000000ffff080224 */ /* 0x010fe400078e000b */
[----:B------:R-:W-:Y:S01]  /*0230*/  @P3 IMAD.MOV.U32 R0, RZ, RZ, R5 ;  /* 0x000000ffff003224 */ /* 0x000fe200078e0005 */
[----:B------:R-:W-:Y:S01]  /*0240*/  ISETP.EQ.AND P3, PT, R13, 0x8, PT ;  /* 0x000000080d00780c */ /* 0x000fe20003f62270 */
[----:B------:R-:W-:-:S02]  /*0250*/  @P1 IMAD.MOV.U32 R8, RZ, RZ, R10 ;  /* 0x000000ffff081224 */ /* 0x000fc400078e000a */
[----:B0-----:R-:W-:Y:S02]  /*0260*/  IMAD.SHL.U32 R12, R3, 0x4, RZ ;  /* 0x00000004030c7824 */ /* 0x001fe400078e00ff */
[----:B------:R-:W0:Y:S01]  /*0270*/  @P4 LDC R0, c[0x0][0x390] ;  /* 0x0000e400ff004b82 */ /* 0x000e220000000800 */
[----:B------:R-:W-:Y:S01]  /*0280*/  ISETP.EQ.AND P4, PT, R13, 0xc, PT ;  /* 0x0000000c0d00780c */ /* 0x000fe20003f82270 */
[----:B------:R-:W-:Y:S01]  /*0290*/  @P5 IMAD.MOV.U32 R3, RZ, RZ, R14 ;  /* 0x000000ffff035224 */ /* 0x000fe200078e000e */
[----:B------:R-:W-:Y:S01]  /*02a0*/  ISETP.EQ.AND P5, PT, R12, -0x8, PT ;  /* 0xfffffff80c00780c */ /* 0x000fe20003fa2270 */
[----:B------:R-:W-:-:S04]  /*02b0*/  @P2 IMAD.MOV.U32 R3, RZ, RZ, R11 ;  /* 0x000000ffff032224 */ /* 0x000fc800078e000b */
[----:B------:R-:W2:Y:S01]  /*02c0*/  @P6 LDC R8, c[0x0][0x390] ;  /* 0x0000e400ff086b82 */ /* 0x000ea20000000800 */
[----:B------:R-:W-:Y:S01]  /*02d0*/  ISETP.EQ.AND P6, PT, R12, -0xc, PT ;  /* 0xfffffff40c00780c */ /* 0x000fe20003fc2270 */
[----:B------:R-:W-:-:S06]  /*02e0*/  @P3 IMAD.MOV.U32 R3, RZ, RZ, R10 ;  /* 0x000000ffff033224 */ /* 0x000fcc00078e000a */
[----:B-1----:R-:W1:Y:S01]  /*02f0*/  @P2 LDC R2, c[0x0][0x394] ;  /* 0x0000e500ff022b82 */ /* 0x002e620000000800 */
[----:B------:R-:W-:-:S05]  /*0300*/  ISETP.EQ.AND P2, PT, R12, -0x4, PT ;  /* 0xfffffffc0c00780c */ /* 0x000fca0003f42270 */
[----:B------:R-:W-:Y:S01]  /*0310*/  @P6 IMAD.MOV.U32 R4, RZ, RZ, R7 ;  /* 0x000000ffff046224 */ /* 0x000fe200078e0007 */
[C---:B------:R-:W-:Y:S01]  /*0320*/  ISETP.EQ.AND P6, PT, R12.reuse, 0x4, PT ;  /* 0x000000040c00780c */ /* 0x040fe20003fc2270 */
[----:B------:R-:W3:Y:S01]  /*0330*/  @P4 LDC R3, c[0x0][0x390] ;  /* 0x0000e400ff034b82 */ /* 0x000ee20000000800 */
[C---:B------:R-:W-:Y:S01]  /*0340*/  ISETP.EQ.AND P4, PT, R12.reuse, RZ, PT ;  /* 0x000000ff0c00720c */ /* 0x040fe20003f82270 */
[----:B------:R-:W-:Y:S01]  /*0350*/  @P5 IMAD.MOV.U32 R4, RZ, RZ, R6 ;  /* 0x000000ffff045224 */ /* 0x000fe200078e0006 */
[----:B------:R-:W-:-:S03]  /*0360*/  ISETP.EQ.AND P5, PT, R12, 0x8, PT ;  /* 0x000000080c00780c */ /* 0x000fc60003fa2270 */
[----:B------:R-:W-:Y:S01]  /*0370*/  @P2 IMAD.MOV.U32 R4, RZ, RZ, R5 ;  /* 0x000000ffff042224 */ /* 0x000fe200078e0005 */
[----:B------:R-:W-:Y:S01]  /*0380*/  ISETP.EQ.AND P2, PT, R12, 0xc, PT ;  /* 0x0000000c0c00780c */ /* 0x000fe20003f42270 */
[----:B0-----:R-:W0:Y:S01]  /*0390*/  @P0 LDC R0, c[0x0][0x394] ;  /* 0x0000e500ff000b82 */ /* 0x001e220000000800 */
[----:B------:R-:W-:-:S05]  /*03a0*/  ISETP.EQ.AND P0, PT, R15, 0x14, PT ;  /* 0x000000140f00780c */ /* 0x000fca0003f02270 */
[----:B------:R-:W-:Y:S02]  /*03b0*/  @P4 IMAD.MOV.U32 R9, RZ, RZ, R14 ;  /* 0x000000ffff094224 */ /* 0x000fe400078e000e */
[----:B------:R-:W-:Y:S01]  /*03c0*/  @P6 IMAD.MOV.U32 R9, RZ, RZ, R11 ;  /* 0x000000ffff096224 */ /* 0x000fe200078e000b */
[----:B------:R-:W4:Y:S01]  /*03d0*/  @P4 LDC R4, c[0x0][0x390] ;  /* 0x0000e400ff044b82 */ /* 0x000f220000000800 */
[----:B------:R-:W-:Y:S01]  /*03e0*/  @P5 IMAD.MOV.U32 R9, RZ, RZ, R10 ;  /* 0x000000ffff095224 */ /* 0x000fe200078e000a */
[----:B------:R-:W-:-:S06]  /*03f0*/  ISETP.EQ.AND P4, PT, R13, 0x10, PT ;  /* 0x000000100d00780c */ /* 0x000fcc0003f82270 */
[----:B------:R-:W5:Y:S01]  /*0400*/  @P2 LDC R9, c[0x0][0x390] ;  /* 0x0000e400ff092b82 */ /* 0x000f620000000800 */
[----:B------:R-:W-:-:S07]  /*0410*/  ISETP.EQ.AND P2, PT, R15, 0x10, PT ;  /* 0x000000100f00780c */ /* 0x000fce0003f42270 */
[----:B---3--:R-:W3:Y:S01]  /*0420*/  @P4 LDC R3, c[0x0][0x394] ;  /* 0x0000e500ff034b82 */ /* 0x008ee20000000800 */
[----:B------:R-:W-:-:S07]  /*0430*/  ISETP.EQ.AND P4, PT, R12, 0x10, PT ;  /* 0x000000100c00780c */ /* 0x000fce0003f82270 */
[----:B----4-:R-:W4:Y:S08]  /*0440*/  @P6 LDC R4, c[0x0][0x394] ;  /* 0x0000e500ff046b82 */ /* 0x010f300000000800 */
[----:B-----5:R-:W5:Y:S01]  /*0450*/  @P4 LDC R9, c[0x0][0x394] ;  /* 0x0000e500ff094b82 */ /* 0x020f620000000800 */
[----:B------:R-:W-:Y:S01]  /*0460*/  ISETP.EQ.AND P4, PT, R13, 0x14, PT ;  /* 0x000000140d00780c */ /* 0x000fe20003f82270 */
[----:B------:R-:W-:-:S06]  /*0470*/  IMAD R13, R14, 0x8, R7 ;  /* 0x000000080e0d7824 */ /* 0x000fcc00078e0207 */
[----:B--2---:R-:W2:Y:S01]  /*0480*/  @P2 LDC R8, c[0x0][0x394] ;  /* 0x0000e500ff082b82 */ /* 0x004ea20000000800 */
[----:B------:R-:W-:Y:S01]  /*0490*/  ISETP.EQ.AND P2, PT, R12, 0x14, PT ;  /* 0x000000140c00780c */ /* 0x000fe20003f42270 */
[----:B------:R-:W-:-:S06]  /*04a0*/  IMAD R12, R11, 0x8, R6 ;  /* 0x000000080b0c7824 */ /* 0x000fcc00078e0206 */
[----:B---3--:R-:W3:Y:S08]  /*04b0*/  @P4 LDC R3, c[0x0][0x398] ;  /* 0x0000e600ff034b82 */ /* 0x008ef00000000800 */
[----:B-----5:R-:W5:Y:S08]  /*04c0*/  @P2 LDC R9, c[0x0][0x398] ;  /* 0x0000e600ff092b82 */ /* 0x020f700000000800 */
[----:B----4-:R-:W4:Y:S08]  /*04d0*/  @P5 LDC R4, c[0x0][0x398] ;  /* 0x0000e600ff045b82 */ /* 0x010f300000000800 */
[----:B--2---:R-:W2:Y:S01]  /*04e0*/  @P0 LDC R8, c[0x0][0x398] ;  /* 0x0000e600ff080b82 */ /* 0x004ea20000000800 */
[----:B---3--:R-:W-:Y:S01]  /*04f0*/  IMAD R3, R3, 0x8, R6 ;  /* 0x0000000803037824 */ /* 0x008fe200078e0206 */
[----:B------:R-:W-:-:S04]  /*0500*/  ISETP.GE.AND P0, PT, R12, UR9, PT ;  /* 0x000000090c007c0c */ /* 0x000fc8000bf06270 */
[----:B------:R-:W-:Y:S02]  /*0510*/  ISETP.GE.OR P0, PT, R13, UR8, P0 ;  /* 0x000000080d007c0c */ /* 0x000fe40008706670 */
[----:B-1----:R-:W1:Y:S01]  /*0520*/  @P3 LDC R2, c[0x0][0x398] ;  /* 0x0000e600ff023b82 */ /* 0x002e620000000800 */
[----:B-----5:R-:W-:-:S07]  /*0530*/  IMAD.MOV.U32 R16, RZ, RZ, R9 ;  /* 0x000000ffff107224 */ /* 0x020fce00078e0009 */
[----:B0-----:R-:W0:Y:S01]  /*0540*/  @P1 LDC R0, c[0x0][0x398] ;  /* 0x0000e600ff001b82 */ /* 0x001e220000000800 */
[----:B----4-:R-:W-:Y:S02]  /*0550*/  IMAD.MOV.U32 R9, RZ, RZ, R4 ;  /* 0x000000ffff097224 */ /* 0x010fe400078e0004 */
[----:B------:R-:W-:Y:S02]  /*0560*/  IMAD R4, R16, 0x8, R7 ;  /* 0x0000000810047824 */ /* 0x000fe400078e0207 */
[----:B--2---:R-:W-:Y:S02]  /*0570*/  IMAD.MOV.U32 R14, RZ, RZ, R8 ;  /* 0x000000ffff0e7224 */ /* 0x004fe400078e0008 */
[----:B------:R-:W-:Y:S01]  /*0580*/  IMAD R8, R10, 0x8, R5 ;  /* 0x000000080a087824 */ /* 0x000fe200078e0205 */
[----:B-1----:R-:W-:-:S04]  /*0590*/  ISETP.GE.AND P1, PT, R3, R2, PT ;  /* 0x000000020300720c */ /* 0x002fc80003f26270 */
[----:B------:R-:W-:Y:S01]  /*05a0*/  ISETP.GE.OR P2, PT, R4, R9, P1 ;  /* 0x000000090400720c */ /* 0x000fe20000f46670 */
[----:B------:R-:W-:Y:S01]  /*05b0*/  IMAD R9, R14, 0x8, R5 ;  /* 0x000000080e097824 */ /* 0x000fe200078e0205 */
[----:B------:R-:W-:-:S04]  /*05c0*/  ISETP.GE.OR P1, PT, R8, UR10, P0 ;  /* 0x0000000a08007c0c */ /* 0x000fc80008726670 */
[----:B0-----:R-:W-:-:S09]  /*05d0*/  ISETP.GE.OR P0, PT, R9, R0, P2 ;  /* 0x000000000900720c */ /* 0x001fd20001706670 */
[----:B------:R-:W-:Y:S05]  /*05e0*/  @P1 BRA `(.L_x_13) ;  /* 0x0000000000d41947 */ /* 0x000fea0003800000 */
[----:B------:R-:W0:Y:S01]  /*05f0*/  LDC.64 R10, c[0x0][0x380] ;  /* 0x0000e000ff0a7b82 */ /* 0x000e220000000a00 */
[----:B------:R-:W-:-:S04]  /*0600*/  IMAD R13, R13, UR9, R12 ;  /* 0x000000090d0d7c24 */ /* 0x000fc8000f8e020c */
[----:B------:R-:W-:-:S03]  /*0610*/  IMAD R13, R13, UR10, R8 ;  /* 0x0000000a0d0d7c24 */ /* 0x000fc6000f8e0208 */
[----:B------:R-:W1:Y:S01]  /*0620*/  LDC R8, c[0x0][0x39c] ;  /* 0x0000e700ff087b82 */ /* 0x000e620000000800 */
[----:B0-----:R-:W-:-:S07]  /*0630*/  IMAD.WIDE R10, R13, 0x4, R10 ;  /* 0x000000040d0a7825 */ /* 0x001fce00078e020a */
[----:B------:R-:W0:Y:S01]  /*0640*/  LDC.64 R12, c[0x0][0x3a0] ;  /* 0x0000e800ff0c7b82 */ /* 0x000e220000000a00 */
[----:B------:R2:W3:Y:S01]  /*0650*/  LDG.E R10, desc[UR6][R10.64] ;  /* 0x000000060a0a7981 */ /* 0x0004e2000c1e1900 */
[----:B------:R-:W-:Y:S01]  /*0660*/  UMOV UR4, 0x400 ;  /* 0x0000040000047882 */ /* 0x000fe20000000000 */
[----:B-1----:R-:W-:-:S05]  /*0670*/  IMAD.SHL.U32 R8, R8, 0x4, RZ ;  /* 0x0000000408087824 */ /* 0x002fca00078e00ff */
[----:B------:R-:W1:Y:S01]  /*0680*/  S2UR UR5, SR_CgaCtaId ;  /* 0x00000000000579c3 */ /* 0x000e620000008800 */
[C---:B------:R-:W-:Y:S02]  /*0690*/  ISETP.EQ.AND P2, PT, R8.reuse, RZ, PT ;  /* 0x000000ff0800720c */ /* 0x040fe40003f42270 */
[C---:B------:R-:W-:Y:S02]  /*06a0*/  ISETP.EQ.AND P3, PT, R8.reuse, 0x4, PT ;  /* 0x000000040800780c */ /* 0x040fe40003f62270 */
[----:B------:R-:W-:Y:S01]  /*06b0*/  ISETP.EQ.AND P6, PT, R8, 0x8, PT ;  /* 0x000000080800780c */ /* 0x000fe20003fc2270 */
[----:B0-----:R-:W-:Y:S02]  /*06c0*/  IMAD.SHL.U32 R12, R12, 0x4, RZ ;  /* 0x000000040c0c7824 */ /* 0x001fe400078e00ff */
[----:B------:R-:W-:-:S06]  /*06d0*/  IMAD.SHL.U32 R14, R13, 0x4, RZ ;  /* 0x000000040d0e7824 */ /* 0x000fcc00078e00ff */
[----:B--2---:R-:W-:Y:S01]  /*06e0*/  @P2 IMAD.MOV.U32 R11, RZ, RZ, R7 ;  /* 0x000000ffff0b2224 */ /* 0x004fe200078e0007 */
[C---:B------:R-:W-:Y:S01]  /*06f0*/  ISETP.EQ.AND P5, PT, R12.reuse, RZ, PT ;  /* 0x000000ff0c00720c */ /* 0x040fe20003fa2270 */
[----:B------:R-:W-:Y:S01]  /*0700*/  @P3 IMAD.MOV.U32 R11, RZ, RZ, R6 ;  /* 0x000000ffff0b3224 */ /* 0x000fe200078e0006 */
[----:B------:R-:W-:Y:S01]  /*0710*/  ISETP.EQ.AND P1, PT, R12, 0x4, PT ;  /* 0x000000040c00780c */ /* 0x000fe20003f22270 */
[----:B------:R-:W-:Y:S01]  /*0720*/  @P6 IMAD.MOV.U32 R11, RZ, RZ, R5 ;  /* 0x000000ffff0b6224 */ /* 0x000fe200078e0005 */
[----:B------:R-:W-:Y:S01]  /*0730*/  ISETP.EQ.AND P2, PT, R14, RZ, PT ;  /* 0x000000ff0e00720c */ /* 0x000fe20003f42270 */
[----:B-1----:R-:W-:Y:S01]  /*0740*/  ULEA UR4, UR5, UR4, 0x18 ;  /* 0x0000000405047291 */ /* 0x002fe2000f8ec0ff */
[----:B------:R-:W-:Y:S02]  /*0750*/  ISETP.EQ.AND P3, PT, R12, 0x8, PT ;  /* 0x000000080c00780c */ /* 0x000fe40003f62270 */
[----:B------:R-:W-:Y:S02]  /*0760*/  ISETP.EQ.AND P6, PT, R8, 0xc, PT ;  /* 0x0000000c0800780c */ /* 0x000fe40003fc2270 */
[----:B------:R-:W-:-:S03]  /*0770*/  ISETP.EQ.AND P4, PT, R14, 0x4, PT ;  /* 0x000000040e00780c */ /* 0x000fc60003f82270 */
[--C-:B------:R-:W-:Y:S01]  /*0780*/  @P5 IMAD.MOV.U32 R13, RZ, RZ, R7.reuse ;  /* 0x000000ffff0d5224 */ /* 0x100fe200078e0007 */
[----:B------:R-:W-:Y:S01]  /*0790*/  ISETP.EQ.AND P5, PT, R14, 0x8, PT ;  /* 0x000000080e00780c */ /* 0x000fe20003fa2270 */
[--C-:B------:R-:W-:Y:S01]  /*07a0*/  @P1 IMAD.MOV.U32 R13, RZ, RZ, R6.reuse ;  /* 0x000000ffff0d1224 */ /* 0x100fe200078e0006 */
[----:B------:R-:W-:Y:S01]  /*07b0*/  ISETP.EQ.AND P1, PT, R12, 0xc, PT ;  /* 0x0000000c0c00780c */ /* 0x000fe20003f22270 */
[----:B------:R-:W-:Y:S01]  /*07c0*/  @P2 IMAD.MOV.U32 R15, RZ, RZ, R7 ;  /* 0x000000ffff0f2224 */ /* 0x000fe200078e0007 */
[C---:B------:R-:W-:Y:S01]  /*07d0*/  ISETP.EQ.AND P2, PT, R14.reuse, 0xc, PT ;  /* 0x0000000c0e00780c */ /* 0x040fe20003f42270 */
[----:B------:R-:W-:Y:S01]  /*07e0*/  @P3 IMAD.MOV.U32 R13, RZ, RZ, R5 ;  /* 0x000000ffff0d3224 */ /* 0x000fe200078e0005 */
[----:B------:R-:W-:Y:S01]  /*07f0*/  ISETP.EQ.AND P3, PT, R14, 0x10, PT ;  /* 0x000000100e00780c */ /* 0x000fe20003f62270 */
[----:B------:R-:W0:Y:S02]  /*0800*/  @P6 LDC R11, c[0x0][0x390] ;  /* 0x0000e400ff0b6b82 */ /* 0x000e240000000800 */
[----:B------:R-:W-:-:S04]  /*0810*/  @P4 IMAD.MOV.U32 R15, RZ, RZ, R6 ;  /* 0x000000ffff0f4224 */ /* 0x000fc800078e0006 */
[----:B------:R-:W-:Y:S02]  /*0820*/  @P5 IMAD.MOV.U32 R15, RZ, RZ, R5 ;  /* 0x000000ffff0f5224 */ /* 0x000fe400078e0005 */
[----:B------:R-:W1:Y:S01]  /*0830*/  @P1 LDC R13, c[0x0][0x390] ;  /* 0x0000e400ff0d1b82 */ /* 0x000e620000000800 */
[----:B------:R-:W-:-:S07]  /*0840*/  ISETP.EQ.AND P1, PT, R8, 0x10, PT ;  /* 0x000000100800780c */ /* 0x000fce0003f22270 */
[----:B------:R-:W2:Y:S01]  /*0850*/  @P2 LDC R15, c[0x0][0x390] ;  /* 0x0000e400ff0f2b82 */ /* 0x000ea20000000800 */
[----:B------:R-:W-:-:S07]  /*0860*/  ISETP.EQ.AND P2, PT, R12, 0x10, PT ;  /* 0x000000100c00780c */ /* 0x000fce0003f42270 */
[----:B0-----:R-:W0:Y:S01]  /*0870*/  @P1 LDC R11, c[0x0][0x394] ;  /* 0x0000e500ff0b1b82 */ /* 0x001e220000000800 */
[----:B------:R-:W-:-:S07]  /*0880*/  ISETP.EQ.AND P1, PT, R8, 0x14, PT ;  /* 0x000000140800780c */ /* 0x000fce0003f22270 */
[----:B-1----:R-:W1:Y:S01]  /*0890*/  @P2 LDC R13, c[0x0][0x394] ;  /* 0x0000e500ff0d2b82 */ /* 0x002e620000000800 */
[----:B------:R-:W-:-:S07]  /*08a0*/  ISETP.EQ.AND P2, PT, R12, 0x14, PT ;  /* 0x000000140c00780c */ /* 0x000fce0003f42270 */
[----:B--2---:R-:W2:Y:S01]  /*08b0*/  @P3 LDC R15, c[0x0][0x394] ;  /* 0x0000e500ff0f3b82 */ /* 0x004ea20000000800 */
[----:B------:R-:W-:-:S07]  /*08c0*/  ISETP.EQ.AND P3, PT, R14, 0x14, PT ;  /* 0x000000140e00780c */ /* 0x000fce0003f62270 */
[----:B0-----:R-:W0:Y:S08]  /*08d0*/  @P1 LDC R11, c[0x0][0x398] ;  /* 0x0000e600ff0b1b82 */ /* 0x001e300000000800 */
[----:B-1----:R-:W1:Y:S08]  /*08e0*/  @P2 LDC R13, c[0x0][0x398] ;  /* 0x0000e600ff0d2b82 */ /* 0x002e700000000800 */
[----:B--2---:R-:W2:Y:S01]  /*08f0*/  @P3 LDC R15, c[0x0][0x398] ;  /* 0x0000e600ff0f3b82 */ /* 0x004ea20000000800 */
[----:B0-----:R-:W-:-:S05]  /*0900*/  LEA R8, R11, UR4, 0x8 ;  /* 0x000000040b087c11 */ /* 0x001fca000f8e40ff */
[----:B-1----:R-:W-:-:S04]  /*0910*/  IMAD R8, R13, 0x20, R8 ;  /* 0x000000200d087824 */ /* 0x002fc800078e0208 */
[----:B--2---:R-:W-:-:S05]  /*0920*/  IMAD R11, R15, 0x4, R8 ;  /* 0x000000040f0b7824 */ /* 0x004fca00078e0208 */
[----:B---3--:R0:W-:Y:S02]  /*0930*/  STS [R11], R10 ;  /* 0x0000000a0b007388 */ /* 0x0081e40000000800 */
.L_x_13:
[----:B------:R-:W-:Y:S05]  /*0940*/  BSYNC.RECONVERGENT B0 ;  /* 0x0000000000007941 */ /* 0x000fea0003800200 */
.L_x_12:
[----:B------:R-:W-:Y:S06]  /*0950*/  BAR.SYNC.DEFER_BLOCKING 0x0 ;  /* 0x0000000000007b1d */ /* 0x000fec0000010000 */
[----:B------:R-:W-:Y:S05]  /*0960*/  @P0 EXIT ;  /* 0x000000000000094d */ /* 0x000fea0003800000 */
[----:B------:R-:W1:Y:S01]  /*0970*/  S2UR UR5, SR_CgaCtaId ;  /* 0x00000000000579c3 */ /* 0x000e620000008800 */
[----:B------:R-:W-:Y:S01]  /*0980*/  UMOV UR4, 0x400 ;  /* 0x0000040000047882 */ /* 0x000fe20000000000 */
[----:B------:R-:W-:-:S04]  /*0990*/  IMAD R2, R2, R4, R3 ;  /* 0x0000000402027224 */ /* 0x000fc800078e0203 */
[----:B------:R-:W-:Y:S01]  /*09a0*/  IMAD R3, R0, R2, R9 ;  /* 0x0000000200037224 */ /* 0x000fe200078e0209 */
[----:B-1----:R-:W-:-:S06]  /*09b0*/  ULEA UR4, UR5, UR4, 0x18 ;  /* 0x0000000405047291 */ /* 0x002fcc000f8ec0ff */
[----:B------:R-:W-:-:S05]  /*09c0*/  LEA R7, R7, UR4, 0x8 ;  /* 0x0000000407077c11 */ /* 0x000fca000f8e40ff */
[----:B------:R-:W-:-:S04]  /*09d0*/  IMAD R6, R6, 0x20, R7 ;  /* 0x0000002006067824 */ /* 0x000fc800078e0207 */
[----:B------:R-:W-:Y:S02]  /*09e0*/  IMAD R5, R5, 0x4, R6 ;  /* 0x0000000405057824 */ /* 0x000fe400078e0206 */
[----:B------:R-:W1:Y:S04]  /*09f0*/  LDC.64 R6, c[0x0][0x388] ;  /* 0x0000e200ff067b82 */ /* 0x000e680000000a00 */
[----:B------:R-:W2:Y:S01]  /*0a00*/  LDS R5, [R5] ;  /* 0x0000000005057984 */ /* 0x000ea20000000800 */
[----:B-1----:R-:W-:-:S05]  /*0a10*/  IMAD.WIDE R2, R3, 0x4, R6 ;  /* 0x0000000403027825 */ /* 0x002fca00078e0206 */
[----:B--2---:R-:W-:Y:S01]  /*0a20*/  STG.E desc[UR6][R2.64], R5 ;  /* 0x0000000502007986 */ /* 0x004fe2000c101906 */
[----:B------:R-:W-:Y:S05]  /*0a30*/  EXIT ;  /* 0x000000000000794d */ /* 0x000fea0003800000 */
.L_x_14:
        /* <DEDUP_REMOVED lines=12> */
.L_x_34:


//--------------------- .text._Z28transpose_simple_kerneltmpltILi2ELi1ELi0EEvPKfPfiii --------------------------
	.section	.text._Z28transpose_simple_kerneltmpltILi2ELi1ELi0EEvPKfPfiii,"ax",@progbits
	.align	128
        .global         _Z28transpose_simple_kerneltmpltILi2ELi1ELi0EEvPKfPfiii
        .type           _Z28transpose_simple_kerneltmpltILi2ELi1ELi0EEvPKfPfiii,@function
        .size           _Z28transpose_simple_kerneltmpltILi2ELi1ELi0EEvPKfPfiii,(.L_x_35 - _Z28transpose_simple_kerneltmpltILi2ELi1ELi0EEvPKfPfiii)
        .other          _Z28transpose_simple_kerneltmpltILi2ELi1ELi0EEvPKfPfiii,@"STO_CUDA_ENTRY STV_DEFAULT"
_Z28transpose_simple_kerneltmpltILi2ELi1ELi0EEvPKfPfiii:
.text._Z28transpose_simple_kerneltmpltILi2ELi1ELi0EEvPKfPfiii:
[----:B------:R-:W-:Y:S01]  /*0000*/  LDC R1, c[0x0][0x37c] ;  /* 0x0000df00ff017b82 */ /* 0x000fe20000000800 */
[----:B------:R-:W0:Y:S07]  /*0010*/  S2R R2, SR_TID.Y ;  /* 0x0000000000027919 */ /* 0x000e2e0000002200 */
[----:B------:R-:W1:Y:S01]  /*0020*/  LDC R0, c[0x0][0x368] ;  /* 0x0000da00ff007b82 */ /* 0x000e620000000800 */
[----:B------:R-:W2:Y:S01]  /*0030*/  LDCU.64 UR8, c[0x0][0x390] ;  /* 0x00007200ff0877ac */ /* 0x000ea20008000a00 */
[----:B------:R-:W1:Y:S01]  /*0040*/  S2R R5, SR_TID.Z ;  /* 0x0000000000057919 */ /* 0x000e620000002300 */
[----:B------:R-:W3:Y:S01]  /*0050*/  LDCU UR7, c[0x0][0x398] ;  /* 0x00007300ff0777ac */ /* 0x000ee20008000800 */
[----:B------:R-:W4:Y:S04]  /*0060*/  S2R R7, SR_TID.X ;  /* 0x0000000000077919 */ /* 0x000f280000002100 */
[----:B------:R-:W0:Y:S08]  /*0070*/  S2UR UR5, SR_CTAID.Y ;  /* 0x00000000000579c3 */ /* 0x000e300000002600 */
[----:B------:R-:W0:Y:S08]  /*0080*/  LDC R3, c[0x0][0x364] ;  /* 0x0000d900ff037b82 */ /* 0x000e300000000800 */
[----:B------:R-:W1:Y:S08]  /*0090*/  S2UR UR4, SR_CTAID.Z ;  /* 0x00000000000479c3 */ /* 0x000e700000002700 */
[----:B------:R-:W4:Y:S08]  /*00a0*/  S2UR UR6, SR_CTAID.X ;  /* 0x00000000000679c3 */ /* 0x000f300000002500 */
[----:B------:R-:W4:Y:S01]  /*00b0*/  LDC R4, c[0x0][0x360] ;  /* 0x0000d800ff047b82 */ /* 0x000f220000000800 */
[----:B0-----:R-:W-:-:S05]  /*00c0*/  IMAD R3, R3, UR5, R2 ;  /* 0x0000000503037c24 */ /* 0x001fca000f8e0202 */
[----:B--2---:R-:W-:Y:S01]  /*00d0*/  ISETP.GE.AND P0, PT, R3, UR9, PT ;  /* 0x0000000903007c0c */ /* 0x004fe2000bf06270 */
[----:B-1----:R-:W-:-:S04]  /*00e0*/  IMAD R0, R0, UR4, R5 ;  /* 0x0000000400007c24 */ /* 0x002fc8000f8e0205 */
[C---:B------:R-:W-:Y:S01]  /*00f0*/  IMAD R5, R0.reuse, UR9, R3 ;  /* 0x0000000900057c24 */ /* 0x040fe2000f8e0203 */
[----:B------:R-:W-:Y:S01]  /*0100*/  ISETP.GE.OR P0, PT, R0, UR8, P0 ;  /* 0x0000000800007c0c */ /* 0x000fe20008706670 */
[----:B----4-:R-:W-:-:S04]  /*0110*/  IMAD R2, R4, UR6, R7 ;  /* 0x0000000604027c24 */ /* 0x010fc8000f8e0207 */
[C---:B------:R-:W-:Y:S01]  /*0120*/  IMAD R3, R2.reuse, UR9, R3 ;  /* 0x0000000902037c24 */ /* 0x040fe2000f8e0203 */
[----:B---3--:R-:W-:Y:S01]  /*0130*/  ISETP.GE.OR P0, PT, R2, UR7, P0 ;  /* 0x0000000702007c0c */ /* 0x008fe20008706670 */
[----:B------:R-:W-:Y:S02]  /*0140*/  IMAD R5, R5, UR7, R2 ;  /* 0x0000000705057c24 */ /* 0x000fe4000f8e0202 */
[----:B------:R-:W-:-:S10]  /*0150*/  IMAD R7, R3, UR8, R0 ;  /* 0x0000000803077c24 */ /* 0x000fd4000f8e0200 */
[----:B------:R-:W-:Y:S05]  /*0160*/  @P0 EXIT ;  /* 0x000000000000094d */ /* 0x000fea0003800000 */
[----:B------:R-:W0:Y:S01]  /*0170*/  LDC.64 R2, c[0x0][0x380] ;  /* 0x0000e000ff027b82 */ /* 0x000e220000000a00 */
[----:B------:R-:W1:Y:S01]  /*0180*/  LDCU.64 UR4, c[0x0][0x358] ;  /* 0x00006b00ff0477ac */ /* 0x000e620008000a00 */
[----:B0-----:R-:W-:-:S06]  /*0190*/  IMAD.WIDE R2, R5, 0x4, R2 ;  /* 0x0000000405027825 */ /* 0x001fcc00078e0202 */
[----:B------:R-:W0:Y:S01]  /*01a0*/  LDC.64 R4, c[0x0][0x388] ;  /* 0x0000e200ff047b82 */ /* 0x000e220000000a00 */
[----:B-1----:R-:W2:Y:S01]  /*01b0*/  LDG.E R3, desc[UR4][R2.64] ;  /* 0x0000000402037981 */ /* 0x002ea2000c1e1900 */
[----:B0-----:R-:W-:-:S05]  /*01c0*/  IMAD.WIDE R4, R7, 0x4, R4 ;  /* 0x0000000407047825 */ /* 0x001fca00078e0204 */
[----:B--2---:R-:W-:Y:S01]  /*01d0*/  STG.E desc[UR4][R4.64], R3 ;  /* 0x0000000304007986 */ /* 0x004fe2000c101904 */
[----:B------:R-:W-:Y:S05]  /*01e0*/  EXIT ;  /* 0x000000000000794d */ /* 0x000fea0003800000 */
.L_x_15:
        /* <DEDUP_REMOVED lines=9> */
.L_x_35:


//--------------------- .text._Z28transpose_simple_kerneltmpltILi2ELi0ELi1EEvPKfPfiii --------------------------
	.section	.text._Z28transpose_simple_kerneltmpltILi2ELi0ELi1EEvPKfPfiii,"ax",@progbits
	.align	128
        .global         _Z28transpose_simple_kerneltmpltILi2ELi0ELi1EEvPKfPfiii
        .type           _Z28transpose_simple_kerneltmpltILi2ELi0ELi1EEvPKfPfiii,@function
        .size           _Z28transpose_simple_kerneltmpltILi2ELi0ELi1EEvPKfPfiii,(.L_x_36 - _Z28transpose_simple_kerneltmpltILi2ELi0ELi1EEvPKfPfiii)
        .other          _Z28transpose_simple_kerneltmpltILi2ELi0ELi1EEvPKfPfiii,@"STO_CUDA_ENTRY STV_DEFAULT"
_Z28transpose_simple_kerneltmpltILi2ELi0ELi1EEvPKfPfiii:
.text._Z28transpose_simple_kerneltmpltILi2ELi0ELi1EEvPKfPfiii:
        /* <DEDUP_REMOVED lines=18> */
[C---:B------:R-:W-:Y:S01]  /*0120*/  IMAD R0, R2.reuse, UR8, RZ ;  /* 0x0000000802007c24 */ /* 0x040fe2000f8e02ff */
        /* <DEDUP_REMOVED lines=12> */
.L_x_16:
        /* <DEDUP_REMOVED lines=9> */
.L_x_36:


//--------------------- .text._Z28transpose_simple_kerneltmpltILi1ELi2ELi0EEvPKfPfiii --------------------------
	.section	.text._Z28transpose_simple_kerneltmpltILi1ELi2ELi0EEvPKfPfiii,"ax",@progbits
	.align	128
        .global         _Z28transpose_simple_kerneltmpltILi1ELi2ELi0EEvPKfPfiii
        .type           _Z28transpose_simple_kerneltmpltILi1ELi2ELi0EEvPKfPfiii,@function
        .size           _Z28transpose_simple_kerneltmpltILi1ELi2ELi0EEvPKfPfiii,(.L_x_37 - _Z28transpose_simple_kerneltmpltILi1ELi2ELi0EEvPKfPfiii)
        .other          _Z28transpose_simple_kerneltmpltILi1ELi2ELi0EEvPKfPfiii,@"STO_CUDA_ENTRY STV_DEFAULT"
_Z28transpose_simple_kerneltmpltILi1ELi2ELi0EEvPKfPfiii:
.text._Z28transpose_simple_kerneltmpltILi1ELi2ELi0EEvPKfPfiii:
        /* <DEDUP_REMOVED lines=14> */
[----:B-1----:R-:W-:-:S05]  /*00e0*/  IMAD R0, R0, UR4, R3 ;  /* 0x0000000400007c24 */ /* 0x002fca000f8e0203 */
[----:B------:R-:W-:Y:S01]  /*00f0*/  ISETP.GE.OR P0, PT, R0, UR8, P0 ;  /* 0x0000000800007c0c */ /* 0x000fe20008706670 */
[----:B----4-:R-:W-:Y:S02]  /*0100*/  IMAD R3, R4, UR6, R7 ;  /* 0x0000000604037c24 */ /* 0x010fe4000f8e0207 */
[----:B------:R-:W-:-:S03]  /*0110*/  IMAD R4, R0, UR9, RZ ;  /* 0x0000000900047c24 */ /* 0x000fc6000f8e02ff */
[----:B---3--:R-:W-:Y:S01]  /*0120*/  ISETP.GE.OR P0, PT, R3, UR7, P0 ;  /* 0x0000000703007c0c */ /* 0x008fe20008706670 */
[----:B------:R-:W-:-:S04]  /*0130*/  IMAD R3, R2, UR7, R3 ;  /* 0x0000000702037c24 */ /* 0x000fc8000f8e0203 */
[----:B------:R-:W-:Y:S02]  /*0140*/  IMAD R5, R4, UR7, R3 ;  /* 0x0000000704057c24 */ /* 0x000fe4000f8e0203 */
[----:B------:R-:W-:-:S06]  /*0150*/  IMAD R7, R3, UR8, R0 ;  /* 0x0000000803077c24 */ /* 0x000fcc000f8e0200 */
        /* <DEDUP_REMOVED lines=9> */
.L_x_17:
        /* <DEDUP_REMOVED lines=9> */
.L_x_37:


//--------------------- .text._Z28transpose_simple_kerneltmpltILi1ELi0ELi2EEvPKfPfiii --------------------------
	.section	.text._Z28transpose_simple_kerneltmpltILi1ELi0ELi2EEvPKfPfiii,"ax",@progbits
	.align	128
        .global         _Z28transpose_simple_kerneltmpltILi1ELi0ELi2EEvPKfPfiii
        .type           _Z28transpose_simple_kerneltmpltILi1ELi0ELi2EEvPKfPfiii,@function
        .size           _Z28transpose_simple_kerneltmpltILi1ELi0ELi2EEvPKfPfiii,(.L_x_38 - _Z28transpose_simple_kerneltmpltILi1ELi0ELi2EEvPKfPfiii)
        .other          _Z28transpose_simple_kerneltmpltILi1ELi0ELi2EEvPKfPfiii,@"STO_CUDA_ENTRY STV_DEFAULT"
_Z28transpose_simple_kerneltmpltILi1ELi0ELi2EEvPKfPfiii:
.text._Z28transpose_simple_kerneltmpltILi1ELi0ELi2EEvPKfPfiii:
        /* <DEDUP_REMOVED lines=17> */
[----:B------:R-:W-:Y:S02]  /*0110*/  IMAD R3, R3, UR8, R0 ;  /* 0x0000000803037c24 */ /* 0x000fe4000f8e0200 */
[----:B----4-:R-:W-:-:S04]  /*0120*/  IMAD R2, R4, UR6, R7 ;  /* 0x0000000604027c24 */ /* 0x010fc8000f8e0207 */
[--C-:B---3--:R-:W-:Y:S01]  /*0130*/  IMAD R5, R5, UR7, R2.reuse ;  /* 0x0000000705057c24 */ /* 0x108fe2000f8e0202 */
[----:B------:R-:W-:Y:S01]  /*0140*/  ISETP.GE.OR P0, PT, R2, UR7, P0 ;  /* 0x0000000702007c0c */ /* 0x000fe20008706670 */
[----:B------:R-:W-:-:S12]  /*0150*/  IMAD R7, R3, UR7, R2 ;  /* 0x0000000703077c24 */ /* 0x000fd8000f8e0202 */
        /* <DEDUP_REMOVED lines=9> */
.L_x_18:
        /* <DEDUP_REMOVED lines=9> */
.L_x_38:


//--------------------- .text._Z28transpose_simple_kerneltmpltILi0ELi2ELi1EEvPKfPfiii --------------------------
	.section	.text._Z28transpose_simple_kerneltmpltILi0ELi2ELi1EEvPKfPfiii,"ax",@progbits
	.align	128
        .global         _Z28transpose_simple_kerneltmpltILi0ELi2ELi1EEvPKfPfiii
        .type           _Z28transpose_simple_kerneltmpltILi0ELi2ELi1EEvPKfPfiii,@function
        .size           _Z28transpose_simple_kerneltmpltILi0ELi2ELi1EEvPKfPfiii,(.L_x_39 - _Z28transpose_simple_kerneltmpltILi0ELi2ELi1EEvPKfPfiii)
        .other          _Z28transpose_simple_kerneltmpltILi0ELi2ELi1EEvPKfPfiii,@"STO_CUDA_ENTRY STV_DEFAULT"
_Z28transpose_simple_kerneltmpltILi0ELi2ELi1EEvPKfPfiii:
.text._Z28transpose_simple_kerneltmpltILi0ELi2ELi1EEvPKfPfiii:
        /* <DEDUP_REMOVED lines=18> */
[--C-:B---3--:R-:W-:Y:S01]  /*0120*/  IMAD R0, R0, UR7, R5.reuse ;  /* 0x0000000700007c24 */ /* 0x108fe2000f8e0205 */
[----:B------:R-:W-:Y:S01]  /*0130*/  ISETP.GE.OR P0, PT, R5, UR7, P0 ;  /* 0x0000000705007c0c */ /* 0x000fe20008706670 */
        /* <DEDUP_REMOVED lines=11> */
.L_x_19:
        /* <DEDUP_REMOVED lines=9> */
.L_x_39:


//--------------------- .text._Z28transpose_simple_kerneltmpltILi0ELi1ELi2EEvPKfPfiii --------------------------
	.section	.text._Z28transpose_simple_kerneltmpltILi0ELi1ELi2EEvPKfPfiii,"ax",@progbits
	.align	128
        .global         _Z28transpose_simple_kerneltmpltILi0ELi1ELi2EEvPKfPfiii
        .type           _Z28transpose_simple_kerneltmpltILi0ELi1ELi2EEvPKfPfiii,@function
        .size           _Z28transpose_simple_kerneltmpltILi0ELi1ELi2EEvPKfPfiii,(.L_x_40 - _Z28transpose_simple_kerneltmpltILi0ELi1ELi2EEvPKfPfiii)
        .other          _Z28transpose_simple_kerneltmpltILi0ELi1ELi2EEvPKfPfiii,@"STO_CUDA_ENTRY STV_DEFAULT"
_Z28transpose_simple_kerneltmpltILi0ELi1ELi2EEvPKfPfiii:
.text._Z28transpose_simple_kerneltmpltILi0ELi1ELi2EEvPKfPfiii:
        /* <DEDUP_REMOVED lines=18> */
[----:B---3--:R-:W-:Y:S01]  /*0120*/  IMAD R7, R3, UR7, R2 ;  /* 0x0000000703077c24 */ /* 0x008fe2000f8e0202 */
[----:B------:R-:W-:-:S13]  /*0130*/  ISETP.GE.OR P0, PT, R2, UR7, P0 ;  /* 0x0000000702007c0c */ /* 0x000fda0008706670 */
[----:B------:R-:W-:Y:S05]  /*0140*/  @P0 EXIT ;  /* 0x000000000000094d */ /* 0x000fea0003800000 */
[----:B------:R-:W0:Y:S01]  /*0150*/  LDC.64 R2, c[0x0][0x380] ;  /* 0x0000e000ff027b82 */ /* 0x000e220000000a00 */
[----:B------:R-:W1:Y:S07]  /*0160*/  LDCU.64 UR4, c[0x0][0x358] ;  /* 0x00006b00ff0477ac */ /* 0x000e6e0008000a00 */
[----:B------:R-:W2:Y:S01]  /*0170*/  LDC.64 R4, c[0x0][0x388] ;  /* 0x0000e200ff047b82 */ /* 0x000ea20000000a00 */
[----:B0-----:R-:W-:-:S06]  /*0180*/  IMAD.WIDE R2, R7, 0x4, R2 ;  /* 0x0000000407027825 */ /* 0x001fcc00078e0202 */
[----:B-1----:R-:W3:Y:S01]  /*0190*/  LDG.E R3, desc[UR4][R2.64] ;  /* 0x0000000402037981 */ /* 0x002ee2000c1e1900 */
[----:B--2---:R-:W-:-:S05]  /*01a0*/  IMAD.WIDE R4, R7, 0x4, R4 ;  /* 0x0000000407047825 */ /* 0x004fca00078e0204 */
[----:B---3--:R-:W-:Y:S01]  /*01b0*/  STG.E desc[UR4][R4.64], R3 ;  /* 0x0000000304007986 */ /* 0x008fe2000c101904 */
[----:B------:R-:W-:Y:S05]  /*01c0*/  EXIT ;  /* 0x000000000000794d */ /* 0x000fea0003800000 */
.L_x_20:
        /* <DEDUP_REMOVED lines=11> */
.L_x_40:


//--------------------- .text._Z23transpose_simple_kernelPKfPfiiiiii --------------------------
	.section	.text._Z23transpose_simple_kernelPKfPfiiiiii,"ax",@progbits
	.align	128
        .global         _Z23transpose_simple_kernelPKfPfiiiiii
        .type           _Z23transpose_simple_kernelPKfPfiiiiii,@function
        .size           _Z23transpose_simple_kernelPKfPfiiiiii,(.L_x_41 - _Z23transpose_simple_kernelPKfPfiiiiii)
        .other          _Z23transpose_simple_kernelPKfPfiiiiii,@"STO_CUDA_ENTRY STV_DEFAULT"
_Z23transpose_simple_kernelPKfPfiiiiii:
.text._Z23transpose_simple_kernelPKfPfiiiiii:
[----:B------:R-:W-:Y:S01]  /*0000*/  LDC R1, c[0x0][0x37c] ;  /* 0x0000df00ff017b82 */ /* 0x000fe20000000800 */
[----:B------:R-:W0:Y:S07]  /*0010*/  S2R R7, SR_TID.Y ;  /* 0x0000000000077919 */ /* 0x000e2e0000002200 */
[----:B------:R-:W1:Y:S01]  /*0020*/  LDC R0, c[0x0][0x368] ;  /* 0x0000da00ff007b82 */ /* 0x000e620000000800 */
[----:B------:R-:W1:Y:S01]  /*0030*/  S2R R5, SR_TID.Z ;  /* 0x0000000000057919 */ /* 0x000e620000002300 */
[----:B------:R-:W2:Y:S06]  /*0040*/  S2R R9, SR_TID.X ;  /* 0x0000000000097919 */ /* 0x000eac0000002100 */
[----:B------:R-:W0:Y:S08]  /*0050*/  S2UR UR5, SR_CTAID.Y ;  /* 0x00000000000579c3 */ /* 0x000e300000002600 */
[----:B------:R-:W0:Y:S08]  /*0060*/  LDC R6, c[0x0][0x364] ;  /* 0x0000d900ff067b82 */ /* 0x000e300000000800 */
[----:B------:R-:W1:Y:S08]  /*0070*/  S2UR UR4, SR_CTAID.Z ;  /* 0x00000000000479c3 */ /* 0x000e700000002700 */
[----:B------:R-:W3:Y:S08]  /*0080*/  LDC.64 R10, c[0x0][0x390] ;  /* 0x0000e400ff0a7b82 */ /* 0x000ef00000000a00 */
[----:B------:R-:W2:Y:S01]  /*0090*/  S2UR UR6, SR_CTAID.X ;  /* 0x00000000000679c3 */ /* 0x000ea20000002500 */
[----:B0-----:R-:W-:-:S07]  /*00a0*/  IMAD R6, R6, UR5, R7 ;  /* 0x0000000506067c24 */ /* 0x001fce000f8e0207 */
[----:B------:R-:W2:Y:S01]  /*00b0*/  LDC R4, c[0x0][0x360] ;  /* 0x0000d800ff047b82 */ /* 0x000ea20000000800 */
[----:B-1----:R-:W-:-:S07]  /*00c0*/  IMAD R0, R0, UR4, R5 ;  /* 0x0000000400007c24 */ /* 0x002fce000f8e0205 */
[----:B------:R-:W0:Y:S01]  /*00d0*/  LDC.64 R2, c[0x0][0x398] ;  /* 0x0000e600ff027b82 */ /* 0x000e220000000a00 */
[----:B---3--:R-:W-:-:S04]  /*00e0*/  ISETP.GE.AND P0, PT, R6, R11, PT ;  /* 0x0000000b0600720c */ /* 0x008fc80003f06270 */
[----:B------:R-:W-:Y:S01]  /*00f0*/  ISETP.GE.OR P0, PT, R0, R10, P0 ;  /* 0x0000000a0000720c */ /* 0x000fe20000706670 */
[----:B--2---:R-:W-:-:S05]  /*0100*/  IMAD R7, R4, UR6, R9 ;  /* 0x0000000604077c24 */ /* 0x004fca000f8e0209 */
[----:B0-----:R-:W-:-:S13]  /*0110*/  ISETP.GE.OR P0, PT, R7, R2, P0 ;  /* 0x000000020700720c */ /* 0x001fda0000706670 */
[----:B------:R-:W-:Y:S05]  /*0120*/  @P0 EXIT ;  /* 0x000000000000094d */ /* 0x000fea0003800000 */
[----:B------:R-:W0:Y:S01]  /*0130*/  LDC.64 R4, c[0x0][0x380] ;  /* 0x0000e000ff047b82 */ /* 0x000e220000000a00 */
[----:B------:R-:W1:Y:S01]  /*0140*/  LDCU.64 UR4, c[0x0][0x358] ;  /* 0x00006b00ff0477ac */ /* 0x000e620008000a00 */
[----:B------:R-:W-:-:S04]  /*0150*/  IMAD R8, R0, R11, R6 ;  /* 0x0000000b00087224 */ /* 0x000fc800078e0206 */
[----:B------:R-:W-:Y:S02]  /*0160*/  IMAD R9, R8, R2, R7 ;  /* 0x0000000208097224 */ /* 0x000fe400078e0207 */
[----:B------:R-:W2:Y:S02]  /*0170*/  LDC.64 R12, c[0x0][0x3a0] ;  /* 0x0000e800ff0c7b82 */ /* 0x000ea40000000a00 */
[----:B0-----:R-:W-:-:S05]  /*0180*/  IMAD.WIDE R4, R9, 0x4, R4 ;  /* 0x0000000409047825 */ /* 0x001fca00078e0204 */
[----:B-1----:R0:W3:Y:S01]  /*0190*/  LDG.E R11, desc[UR4][R4.64] ;  /* 0x00000004040b7981 */ /* 0x0020e2000c1e1900 */
[----:B------:R-:W-:Y:S02]  /*01a0*/  IMAD.SHL.U32 R3, R3, 0x4, RZ ;  /* 0x0000000403037824 */ /* 0x000fe400078e00ff */
[----:B--2---:R-:W-:Y:S02]  /*01b0*/  IMAD.SHL.U32 R2, R12, 0x4, RZ ;  /* 0x000000040c027824 */ /* 0x004fe400078e00ff */
[----:B------:R-:W-:Y:S01]  /*01c0*/  IMAD.SHL.U32 R10, R13, 0x4, RZ ;  /* 0x000000040d0a7824 */ /* 0x000fe200078e00ff */
[----:B------:R-:W-:Y:S02]  /*01d0*/  ISETP.EQ.AND P3, PT, R3, RZ, PT ;  /* 0x000000ff0300720c */ /* 0x000fe40003f62270 */
[C---:B------:R-:W-:Y:S02]  /*01e0*/  ISETP.EQ.AND P0, PT, R2.reuse, -0xc, PT ;  /* 0xfffffff40200780c */ /* 0x040fe40003f02270 */
[----:B------:R-:W-:-:S02]  /*01f0*/  ISETP.EQ.AND P5, PT, R2, -0x8, PT ;  /* 0xfffffff80200780c */ /* 0x000fc40003fa2270 */
[C---:B------:R-:W-:Y:S02]  /*0200*/  ISETP.EQ.AND P4, PT, R2.reuse, -0x4, PT ;  /* 0xfffffffc0200780c */ /* 0x040fe40003f82270 */
[C---:B------:R-:W-:Y:S02]  /*0210*/  ISETP.EQ.AND P2, PT, R2.reuse, RZ, PT ;  /* 0x000000ff0200720c */ /* 0x040fe40003f42270 */
[C---:B------:R-:W-:Y:S02]  /*0220*/  ISETP.EQ.AND P1, PT, R2.reuse, 0x4, PT ;  /* 0x000000040200780c */ /* 0x040fe40003f22270 */
[----:B------:R-:W-:Y:S01]  /*0230*/  ISETP.EQ.AND P6, PT, R2, 0xc, PT ;  /* 0x0000000c0200780c */ /* 0x000fe20003fc2270 */
[--C-:B0-----:R-:W-:Y:S01]  /*0240*/  @P3 IMAD.MOV.U32 R5, RZ, RZ, R0.reuse ;  /* 0x000000ffff053224 */ /* 0x101fe200078e0000 */
[----:B------:R-:W-:Y:S01]  /*0250*/  ISETP.EQ.AND P3, PT, R10, -0xc, PT ;  /* 0xfffffff40a00780c */ /* 0x000fe20003f62270 */
[----:B------:R-:W-:Y:S01]  /*0260*/  @P0 IMAD.MOV.U32 R8, RZ, RZ, R0 ;  /* 0x000000ffff080224 */ /* 0x000fe200078e0000 */
[----:B------:R-:W-:Y:S01]  /*0270*/  ISETP.EQ.AND P0, PT, R2, 0x8, PT ;  /* 0x000000080200780c */ /* 0x000fe20003f02270 */
[----:B------:R-:W-:Y:S01]  /*0280*/  @P5 IMAD.MOV.U32 R8, RZ, RZ, R6 ;  /* 0x000000ffff085224 */ /* 0x000fe200078e0006 */
[C---:B------:R-:W-:Y:S01]  /*0290*/  ISETP.EQ.AND P5, PT, R3.reuse, 0x4, PT ;  /* 0x000000040300780c */ /* 0x040fe20003fa2270 */
[----:B------:R-:W-:Y:S01]  /*02a0*/  @P4 IMAD.MOV.U32 R8, RZ, RZ, R7 ;  /* 0x000000ffff084224 */ /* 0x000fe200078e0007 */
[----:B------:R-:W-:Y:S01]  /*02b0*/  ISETP.EQ.AND P4, PT, R3, 0x8, PT ;  /* 0x000000080300780c */ /* 0x000fe20003f82270 */
[----:B------:R-:W-:-:S02]  /*02c0*/  @P2 IMAD.MOV.U32 R9, RZ, RZ, R0 ;  /* 0x000000ffff092224 */ /* 0x000fc400078e0000 */
[----:B------:R-:W-:Y:S02]  /*02d0*/  @P1 IMAD.MOV.U32 R9, RZ, RZ, R6 ;  /* 0x000000ffff091224 */ /* 0x000fe400078e0006 */
[----:B------:R-:W0:Y:S01]  /*02e0*/  @P2 LDC R8, c[0x0][0x390] ;  /* 0x0000e400ff082b82 */ /* 0x000e220000000800 */
[----:B------:R-:W-:Y:S01]  /*02f0*/  ISETP.EQ.AND P2, PT, R3, 0xc, PT ;  /* 0x0000000c0300780c */ /* 0x000fe20003f42270 */
[----:B------:R-:W-:Y:S01]  /*0300*/  @P3 IMAD.MOV.U32 R4, RZ, RZ, R0 ;  /* 0x000000ffff043224 */ /* 0x000fe200078e0000 */
[C---:B------:R-:W-:Y:S01]  /*0310*/  ISETP.EQ.AND P3, PT, R10.reuse, 0x8, PT ;  /* 0x000000080a00780c */ /* 0x040fe20003f62270 */
[--C-:B------:R-:W-:Y:S02]  /*0320*/  @P0 IMAD.MOV.U32 R9, RZ, RZ, R7.reuse ;  /* 0x000000ffff090224 */ /* 0x100fe400078e0007 */
[----:B------:R-:W-:Y:S01]  /*0330*/  @P5 IMAD.MOV.U32 R5, RZ, RZ, R6 ;  /* 0x000000ffff055224 */ /* 0x000fe200078e0006 */
[C---:B------:R-:W-:Y:S01]  /*0340*/  ISETP.EQ.AND P5, PT, R10.reuse, -0x8, PT ;  /* 0xfffffff80a00780c */ /* 0x040fe20003fa2270 */
[----:B------:R-:W-:Y:S01]  /*0350*/  @P4 IMAD.MOV.U32 R5, RZ, RZ, R7 ;  /* 0x000000ffff054224 */ /* 0x000fe200078e0007 */
[C---:B------:R-:W-:Y:S01]  /*0360*/  ISETP.EQ.AND P4, PT, R10.reuse, 0x4, PT ;  /* 0x000000040a00780c */ /* 0x040fe20003f82270 */
[----:B------:R-:W1:Y:S01]  /*0370*/  @P6 LDC R9, c[0x0][0x390] ;  /* 0x0000e400ff096b82 */ /* 0x000e620000000800 */
[----:B------:R-:W-:-:S07]  /*0380*/  ISETP.EQ.AND P6, PT, R10, RZ, PT ;  /* 0x000000ff0a00720c */ /* 0x000fce0003fc2270 */
[----:B------:R-:W2:Y:S01]  /*0390*/  @P2 LDC R5, c[0x0][0x390] ;  /* 0x0000e400ff052b82 */ /* 0x000ea20000000800 */
[C---:B------:R-:W-:Y:S01]  /*03a0*/  ISETP.EQ.AND P2, PT, R10.reuse, -0x4, PT ;  /* 0xfffffffc0a00780c */ /* 0x040fe20003f42270 */
[--C-:B------:R-:W-:Y:S01]  /*03b0*/  @P5 IMAD.MOV.U32 R4, RZ, RZ, R6.reuse ;  /* 0x000000ffff045224 */ /* 0x100fe200078e0006 */
[C---:B------:R-:W-:Y:S01]  /*03c0*/  ISETP.EQ.AND P5, PT, R10.reuse, 0xc, PT ;  /* 0x0000000c0a00780c */ /* 0x040fe20003fa2270 */
[----:B------:R-:W-:Y:S02]  /*03d0*/  @P4 IMAD.MOV.U32 R0, RZ, RZ, R6 ;  /* 0x000000ffff004224 */ /* 0x000fe400078e0006 */
[----:B------:R-:W-:Y:S02]  /*03e0*/  @P3 IMAD.MOV.U32 R0, RZ, RZ, R7 ;  /* 0x000000ffff003224 */ /* 0x000fe400078e0007 */
[----:B0-----:R-:W0:Y:S01]  /*03f0*/  @P1 LDC R8, c[0x0][0x394] ;  /* 0x0000e500ff081b82 */ /* 0x001e220000000800 */
[----:B------:R-:W-:-:S05]  /*0400*/  ISETP.EQ.AND P1, PT, R10, 0x10, PT ;  /* 0x000000100a00780c */ /* 0x000fca0003f22270 */
[----:B------:R-:W-:Y:S01]  /*0410*/  @P2 IMAD.MOV.U32 R4, RZ, RZ, R7 ;  /* 0x000000ffff042224 */ /* 0x000fe200078e0007 */
[----:B------:R-:W-:Y:S01]  /*0420*/  ISETP.EQ.AND P2, PT, R3, 0x10, PT ;  /* 0x000000100300780c */ /* 0x000fe20003f42270 */
[----:B------:R-:W4:Y:S01]  /*0430*/  @P5 LDC R0, c[0x0][0x390] ;  /* 0x0000e400ff005b82 */ /* 0x000f220000000800 */
[----:B------:R-:W-:-:S07]  /*0440*/  ISETP.EQ.AND P5, PT, R2, 0x10, PT ;  /* 0x000000100200780c */ /* 0x000fce0003fa2270 */
[----:B------:R-:W5:Y:S08]  /*0450*/  @P6 LDC R4, c[0x0][0x390] ;  /* 0x0000e400ff046b82 */ /* 0x000f700000000800 */
[----:B-1----:R-:W1:Y:S08]  /*0460*/  @P5 LDC R9, c[0x0][0x394] ;  /* 0x0000e500ff095b82 */ /* 0x002e700000000800 */
[----:B----4-:R-:W4:Y:S01]  /*0470*/  @P1 LDC R0, c[0x0][0x394] ;  /* 0x0000e500ff001b82 */ /* 0x010f220000000800 */
[----:B------:R-:W-:-:S07]  /*0480*/  ISETP.EQ.AND P1, PT, R3, 0x14, PT ;  /* 0x000000140300780c */ /* 0x000fce0003f22270 */
[----:B--2---:R-:W2:Y:S01]  /*0490*/  @P2 LDC R5, c[0x0][0x394] ;  /* 0x0000e500ff052b82 */ /* 0x004ea20000000800 */
[----:B------:R-:W-:-:S07]  /*04a0*/  ISETP.EQ.AND P2, PT, R2, 0x14, PT ;  /* 0x000000140200780c */ /* 0x000fce0003f42270 */
[----:B-----5:R-:W5:Y:S01]  /*04b0*/  @P4 LDC R4, c[0x0][0x394] ;  /* 0x0000e500ff044b82 */ /* 0x020f620000000800 */
[----:B------:R-:W-:-:S07]  /*04c0*/  ISETP.EQ.AND P4, PT, R10, 0x14, PT ;  /* 0x000000140a00780c */ /* 0x000fce0003f82270 */
[----:B0-----:R-:W0:Y:S08]  /*04d0*/  @P0 LDC R8, c[0x0][0x398] ;  /* 0x0000e600ff080b82 */ /* 0x001e300000000800 */
[----:B----4-:R-:W4:Y:S08]  /*04e0*/  @P4 LDC R0, c[0x0][0x398] ;  /* 0x0000e600ff004b82 */ /* 0x010f300000000800 */
[----:B-1----:R-:W0:Y:S08]  /*04f0*/  @P2 LDC R9, c[0x0][0x398] ;  /* 0x0000e600ff092b82 */ /* 0x002e300000000800 */
[----:B--2---:R-:W0:Y:S08]  /*0500*/  @P1 LDC R5, c[0x0][0x398] ;  /* 0x0000e600ff051b82 */ /* 0x004e300000000800 */
[----:B-----5:R-:W1:Y:S01]  /*0510*/  @P3 LDC R4, c[0x0][0x398] ;  /* 0x0000e600ff043b82 */ /* 0x020e620000000800 */
[----:B----4-:R-:W-:-:S07]  /*0520*/  IMAD.MOV.U32 R7, RZ, RZ, R0 ;  /* 0x000000ffff077224 */ /* 0x010fce00078e0000 */
[----:B------:R-:W2:Y:S01]  /*0530*/  LDC.64 R2, c[0x0][0x388] ;  /* 0x0000e200ff027b82 */ /* 0x000ea20000000a00 */
[----:B0-----:R-:W-:-:S04]  /*0540*/  IMAD R0, R8, R5, R9 ;  /* 0x0000000508007224 */ /* 0x001fc800078e0209 */
[----:B-1----:R-:W-:-:S04]  /*0550*/  IMAD R7, R0, R4, R7 ;  /* 0x0000000400077224 */ /* 0x002fc800078e0207 */
[----:B--2---:R-:W-:-:S05]  /*0560*/  IMAD.WIDE R2, R7, 0x4, R2 ;  /* 0x0000000407027825 */ /* 0x004fca00078e0202 */
[----:B---3--:R-:W-:Y:S01]  /*0570*/  STG.E desc[UR4][R2.64], R11 ;  /* 0x0000000b02007986 */ /* 0x008fe2000c101904 */
[----:B------:R-:W-:Y:S05]  /*0580*/  EXIT ;  /* 0x000000000000794d */ /* 0x000fea0003800000 */
.L_x_21:
        /* <DEDUP_REMOVED lines=15> */
.L_x_41:


//--------------------- .nv.shared._Z30transpose_shm_bank_kerneltmpltILi2ELi1ELi0ELi8ELi12ELi9EEvPKfPfiii --------------------------
	.section	.nv.shared._Z30transpose_shm_bank_kerneltmpltILi2ELi1ELi0ELi8ELi12ELi9EEvPKfPfiii,"aw",@nobits
	.sectionflags	@""
	.align	4
.nv.shared._Z30transpose_shm_bank_kerneltmpltILi2ELi1ELi0ELi8ELi12ELi9EEvPKfPfiii:
	.zero		4480


//--------------------- .nv.shared.reserved.0     --------------------------
	.section	.nv.shared.reserved.0,"aw",@nobits
	.weak		__nv_reservedSMEM_offset_0_alias
	.size		__nv_reservedSMEM_offset_0_alias, 0, 64
	.other		__nv_reservedSMEM_offset_0_alias,@"STO_CUDA_RESERVED_SHARED STV_DEFAULT"
__nv_reservedSMEM_offset_0_alias:
	.zero		0
	.zero		64


//--------------------- .nv.shared._Z30transpose_shm_bank_kerneltmpltILi2ELi0ELi1ELi8ELi8ELi9EEvPKfPfiii --------------------------
	.section	.nv.shared._Z30transpose_shm_bank_kerneltmpltILi2ELi0ELi1ELi8ELi8ELi9EEvPKfPfiii,"aw",@nobits
	.sectionflags	@""
	.align	4
.nv.shared._Z30transpose_shm_bank_kerneltmpltILi2ELi0ELi1ELi8ELi8ELi9EEvPKfPfiii:
	.zero		3328


//--------------------- .nv.shared._Z30transpose_shm_bank_kerneltmpltILi1ELi2ELi0ELi8ELi10ELi10EEvPKfPfiii --------------------------
	.section	.nv.shared._Z30transpose_shm_bank_kerneltmpltILi1ELi2ELi0ELi8ELi10ELi10EEvPKfPfiii,"aw",@nobits
	.sectionflags	@""
	.align	4
.nv.shared._Z30transpose_shm_bank_kerneltmpltILi1ELi2ELi0ELi8ELi10ELi10EEvPKfPfiii:
	.zero		4224


//--------------------- .nv.shared._Z30transpose_shm_bank_kerneltmpltILi1ELi0ELi2ELi8ELi9ELi8EEvPKfPfiii --------------------------
	.section	.nv.shared._Z30transpose_shm_bank_kerneltmpltILi1ELi0ELi2ELi8ELi9ELi8EEvPKfPfiii,"aw",@nobits
	.sectionflags	@""
	.align	4
.nv.shared._Z30transpose_shm_bank_kerneltmpltILi1ELi0ELi2ELi8ELi9ELi8EEvPKfPfiii:
	.zero		3328


//--------------------- .nv.shared._Z30transpose_shm_bank_kerneltmpltILi0ELi2ELi1ELi8ELi8ELi12EEvPKfPfiii --------------------------
	.section	.nv.shared._Z30transpose_shm_bank_kerneltmpltILi0ELi2ELi1ELi8ELi8ELi12EEvPKfPfiii,"aw",@nobits
	.sectionflags	@""
	.align	4
.nv.shared._Z30transpose_shm_bank_kerneltmpltILi0ELi2ELi1ELi8ELi8ELi12EEvPKfPfiii:
	.zero		4096


//--------------------- .nv.shared._Z30transpose_shm_bank_kerneltmpltILi0ELi1ELi2ELi8ELi8ELi8EEvPKfPfiii --------------------------
	.section	.nv.shared._Z30transpose_shm_bank_kerneltmpltILi0ELi1ELi2ELi8ELi8ELi8EEvPKfPfiii,"aw",@nobits
	.sectionflags	@""
	.align	4
.nv.shared._Z30transpose_shm_bank_kerneltmpltILi0ELi1ELi2ELi8ELi8ELi8EEvPKfPfiii:
	.zero		3072


//--------------------- .nv.shared._Z25transpose_shm_kerneltmpltILi2ELi1ELi0EEvPKfPfiii --------------------------
	.section	.nv.shared._Z25transpose_shm_kerneltmpltILi2ELi1ELi0EEvPKfPfiii,"aw",@nobits
	.sectionflags	@""
	.align	4
.nv.shared._Z25transpose_shm_kerneltmpltILi2ELi1ELi0EEvPKfPfiii:
	.zero		3072


//--------------------- .nv.shared._Z25transpose_shm_kerneltmpltILi2ELi0ELi1EEvPKfPfiii --------------------------
	.section	.nv.shared._Z25transpose_shm_kerneltmpltILi2ELi0ELi1EEvPKfPfiii,"aw",@nobits
	.sectionflags	@""
	.align	4
.nv.shared._Z25transpose_shm_kerneltmpltILi2ELi0ELi1EEvPKfPfiii:
	.zero		3072


//--------------------- .nv.shared._Z25transpose_shm_kerneltmpltILi1ELi2ELi0EEvPKfPfiii --------------------------
	.section	.nv.shared._Z25transpose_shm_kerneltmpltILi1ELi2ELi0EEvPKfPfiii,"aw",@nobits
	.sectionflags	@""
	.align	4
.nv.shared._Z25transpose_shm_kerneltmpltILi1ELi2ELi0EEvPKfPfiii:
	.zero		3072


//--------------------- .nv.shared._Z25transpose_shm_kerneltmpltILi1ELi0ELi2EEvPKfPfiii --------------------------
	.section	.nv.shared._Z25transpose_shm_kerneltmpltILi1ELi0ELi2EEvPKfPfiii,"aw",@nobits
	.sectionflags	@""
	.align	4
.nv.shared._Z25transpose_shm_kerneltmpltILi1ELi0ELi2EEvPKfPfiii:
	.zero		3072


//--------------------- .nv.shared._Z25transpose_shm_kerneltmpltILi0ELi2ELi1EEvPKfPfiii --------------------------
	.section	.nv.shared._Z25transpose_shm_kerneltmpltILi0ELi2ELi1EEvPKfPfiii,"aw",@nobits
	.sectionflags	@""
	.align	4
.nv.shared._Z25transpose_shm_kerneltmpltILi0ELi2ELi1EEvPKfPfiii:
	.zero		3072


//--------------------- .nv.shared._Z25transpose_shm_kerneltmpltILi0ELi1ELi2EEvPKfPfiii --------------------------
	.section	.nv.shared._Z25transpose_shm_kerneltmpltILi0ELi1ELi2EEvPKfPfiii,"aw",@nobits
	.sectionflags	@""
	.align	4
.nv.shared._Z25transpose_shm_kerneltmpltILi0ELi1ELi2EEvPKfPfiii:
	.zero		3072


//--------------------- .nv.shared._Z20transpose_shm_kernelPKfPfiiiiii --------------------------
	.section	.nv.shared._Z20transpose_shm_kernelPKfPfiiiiii,"aw",@nobits
	.sectionflags	@""
	.align	4
.nv.shared._Z20transpose_shm_kernelPKfPfiiiiii:
	.zero		3072


//--------------------- .nv.constant0._Z30transpose_shm_bank_kerneltmpltILi2ELi1ELi0ELi8ELi12ELi9EEvPKfPfiii --------------------------
	.section	.nv.constant0._Z30transpose_shm_bank_kerneltmpltILi2ELi1ELi0ELi8ELi12ELi9EEvPKfPfiii,"a",@progbits
	.sectionflags	@""
	.align	4
.nv.constant0._Z30transpose_shm_bank_kerneltmpltILi2ELi1ELi0ELi8ELi12ELi9EEvPKfPfiii:
	.zero		924


//--------------------- .nv.constant0._Z30transpose_shm_bank_kerneltmpltILi2ELi0ELi1ELi8ELi8ELi9EEvPKfPfiii --------------------------
	.section	.nv.constant0._Z30transpose_shm_bank_kerneltmpltILi2ELi0ELi1ELi8ELi8ELi9EEvPKfPfiii,"a",@progbits
	.sectionflags	@""
	.align	4
.nv.constant0._Z30transpose_shm_bank_kerneltmpltILi2ELi0ELi1ELi8ELi8ELi9EEvPKfPfiii:
	.zero		924


//--------------------- .nv.constant0._Z30transpose_shm_bank_kerneltmpltILi1ELi2ELi0ELi8ELi10ELi10EEvPKfPfiii --------------------------
	.section	.nv.constant0._Z30transpose_shm_bank_kerneltmpltILi1ELi2ELi0ELi8ELi10ELi10EEvPKfPfiii,"a",@progbits
	.sectionflags	@""
	.align	4
.nv.constant0._Z30transpose_shm_bank_kerneltmpltILi1ELi2ELi0ELi8ELi10ELi10EEvPKfPfiii:
	.zero		924


//--------------------- .nv.constant0._Z30transpose_shm_bank_kerneltmpltILi1ELi0ELi2ELi8ELi9ELi8EEvPKfPfiii --------------------------
	.section	.nv.constant0._Z30transpose_shm_bank_kerneltmpltILi1ELi0ELi2ELi8ELi9ELi8EEvPKfPfiii,"a",@progbits
	.sectionflags	@""
	.align	4
.nv.constant0._Z30transpose_shm_bank_kerneltmpltILi1ELi0ELi2ELi8ELi9ELi8EEvPKfPfiii:
	.zero		924


//--------------------- .nv.constant0._Z30transpose_shm_bank_kerneltmpltILi0ELi2ELi1ELi8ELi8ELi12EEvPKfPfiii --------------------------
	.section	.nv.constant0._Z30transpose_shm_bank_kerneltmpltILi0ELi2ELi1ELi8ELi8ELi12EEvPKfPfiii,"a",@progbits
	.sectionflags	@""
	.align	4
.nv.constant0._Z30transpose_shm_bank_kerneltmpltILi0ELi2ELi1ELi8ELi8ELi12EEvPKfPfiii:
	.zero		924


//--------------------- .nv.constant0._Z30transpose_shm_bank_kerneltmpltILi0ELi1ELi2ELi8ELi8ELi8EEvPKfPfiii --------------------------
	.section	.nv.constant0._Z30transpose_shm_bank_kerneltmpltILi0ELi1ELi2ELi8ELi8ELi8EEvPKfPfiii,"a",@progbits
	.sectionflags	@""
	.align	4
.nv.constant0._Z30transpose_shm_bank_kerneltmpltILi0ELi1ELi2ELi8ELi8ELi8EEvPKfPfiii:
	.zero		924


//--------------------- .nv.constant0._Z25transpose_shm_kerneltmpltILi2ELi1ELi0EEvPKfPfiii --------------------------
	.section	.nv.constant0._Z25transpose_shm_kerneltmpltILi2ELi1ELi0EEvPKfPfiii,"a",@progbits
	.sectionflags	@""
	.align	4
.nv.constant0._Z25transpose_shm_kerneltmpltILi2ELi1ELi0EEvPKfPfiii:
	.zero		924


//--------------------- .nv.constant0._Z25transpose_shm_kerneltmpltILi2ELi0ELi1EEvPKfPfiii --------------------------
	.section	.nv.constant0._Z25transpose_shm_kerneltmpltILi2ELi0ELi1EEvPKfPfiii,"a",@progbits
	.sectionflags	@""
	.align	4
.nv.constant0._Z25transpose_shm_kerneltmpltILi2ELi0ELi1EEvPKfPfiii:
	.zero		924


//--------------------- .nv.constant0._Z25transpose_shm_kerneltmpltILi1ELi2ELi0EEvPKfPfiii --------------------------
	.section	.nv.constant0._Z25transpose_shm_kerneltmpltILi1ELi2ELi0EEvPKfPfiii,"a",@progbits
	.sectionflags	@""
	.align	4
.nv.constant0._Z25transpose_shm_kerneltmpltILi1ELi2ELi0EEvPKfPfiii:
	.zero		924


//--------------------- .nv.constant0._Z25transpose_shm_kerneltmpltILi1ELi0ELi2EEvPKfPfiii --------------------------
	.section	.nv.constant0._Z25transpose_shm_kerneltmpltILi1ELi0ELi2EEvPKfPfiii,"a",@progbits
	.sectionflags	@""
	.align	4
.nv.constant0._Z25transpose_shm_kerneltmpltILi1ELi0ELi2EEvPKfPfiii:
	.zero		924


//--------------------- .nv.constant0._Z25transpose_shm_kerneltmpltILi0ELi2ELi1EEvPKfPfiii --------------------------
	.section	.nv.constant0._Z25transpose_shm_kerneltmpltILi0ELi2ELi1EEvPKfPfiii,"a",@progbits
	.sectionflags	@""
	.align	4
.nv.constant0._Z25transpose_shm_kerneltmpltILi0ELi2ELi1EEvPKfPfiii:
	.zero		924


//--------------------- .nv.constant0._Z25transpose_shm_kerneltmpltILi0ELi1ELi2EEvPKfPfiii --------------------------
	.section	.nv.constant0._Z25transpose_shm_kerneltmpltILi0ELi1ELi2EEvPKfPfiii,"a",@progbits
	.sectionflags	@""
	.align	4
.nv.constant0._Z25transpose_shm_kerneltmpltILi0ELi1ELi2EEvPKfPfiii:
	.zero		924


//--------------------- .nv.constant0._Z20transpose_shm_kernelPKfPfiiiiii --------------------------
	.section	.nv.constant0._Z20transpose_shm_kernelPKfPfiiiiii,"a",@progbits
	.sectionflags	@""
	.align	4
.nv.constant0._Z20transpose_shm_kernelPKfPfiiiiii:
	.zero		936


//--------------------- .nv.constant0._Z28transpose_simple_kerneltmpltILi2ELi1ELi0EEvPKfPfiii --------------------------
	.section	.nv.constant0._Z28transpose_simple_kerneltmpltILi2ELi1ELi0EEvPKfPfiii,"a",@progbits
	.sectionflags	@""
	.align	4
.nv.constant0._Z28transpose_simple_kerneltmpltILi2ELi1ELi0EEvPKfPfiii:
	.zero		924


//--------------------- .nv.constant0._Z28transpose_simple_kerneltmpltILi2ELi0ELi1EEvPKfPfiii --------------------------
	.section	.nv.constant0._Z28transpose_simple_kerneltmpltILi2ELi0ELi1EEvPKfPfiii,"a",@progbits
	.sectionflags	@""
	.align	4
.nv.constant0._Z28transpose_simple_kerneltmpltILi2ELi0ELi1EEvPKfPfiii:
	.zero		924


//--------------------- .nv.constant0._Z28transpose_simple_kerneltmpltILi1ELi2ELi0EEvPKfPfiii --------------------------
	.section	.nv.constant0._Z28transpose_simple_kerneltmpltILi1ELi2ELi0EEvPKfPfiii,"a",@progbits
	.sectionflags	@""
	.align	4
.nv.constant0._Z28transpose_simple_kerneltmpltILi1ELi2ELi0EEvPKfPfiii:
	.zero		924


//--------------------- .nv.constant0._Z28transpose_simple_kerneltmpltILi1ELi0ELi2EEvPKfPfiii --------------------------
	.section	.nv.constant0._Z28transpose_simple_kerneltmpltILi1ELi0ELi2EEvPKfPfiii,"a",@progbits
	.sectionflags	@""
	.align	4
.nv.constant0._Z28transpose_simple_kerneltmpltILi1ELi0ELi2EEvPKfPfiii:
	.zero		924


//--------------------- .nv.constant0._Z28transpose_simple_kerneltmpltILi0ELi2ELi1EEvPKfPfiii --------------------------
	.section	.nv.constant0._Z28transpose_simple_kerneltmpltILi0ELi2ELi1EEvPKfPfiii,"a",@progbits
	.sectionflags	@""
	.align	4
.nv.constant0._Z28transpose_simple_kerneltmpltILi0ELi2ELi1EEvPKfPfiii:
	.zero		924


//--------------------- .nv.constant0._Z28transpose_simple_kerneltmpltILi0ELi1ELi2EEvPKfPfiii --------------------------
	.section	.nv.constant0._Z28transpose_simple_kerneltmpltILi0ELi1ELi2EEvPKfPfiii,"a",@progbits
	.sectionflags	@""
	.align	4
.nv.constant0._Z28transpose_simple_kerneltmpltILi0ELi1ELi2EEvPKfPfiii:
	.zero		924


//--------------------- .nv.constant0._Z23transpose_simple_kernelPKfPfiiiiii --------------------------
	.section	.nv.constant0._Z23transpose_simple_kernelPKfPfiiiiii,"a",@progbits
	.sectionflags	@""
	.align	4
.nv.constant0._Z23transpose_simple_kernelPKfPfiiiiii:
	.zero		936


//--------------------- SYMBOLS --------------------------

	.type		.nv.reservedSmem.offset0,@object
	.size		.nv.reservedSmem.offset0,0x4
	.type		.nv.reservedSmem.cap,@object
	.size		.nv.reservedSmem.cap,0x4
